//
// Generated by NVIDIA NVVM Compiler
//
// Compiler Build ID: CL-36424714
// Cuda compilation tools, release 13.0, V13.0.88
// Based on NVVM 20.0.0
//

.version 9.0
.target sm_100
.address_size 64

// _ZZ15one_side_jacobiiiiPdS_S_P8ringPairPiE2ro has been demoted
// _ZZ15one_side_jacobiiiiPdS_S_P8ringPairPiE2co has been demoted
// _ZZ15one_side_jacobiiiiPdS_S_P8ringPairPiE1d has been demoted

.entry _Z4normiiPdS_(
	.param .u32 _Z4normiiPdS__param_0,
	.param .u32 _Z4normiiPdS__param_1,
	.param .u64 .ptr .align 1 _Z4normiiPdS__param_2,
	.param .u64 .ptr .align 1 _Z4normiiPdS__param_3
)
{
	.reg .pred 	%p<10>;
	.reg .b32 	%r<35>;
	.reg .b64 	%rd<44>;
	.reg .b64 	%fd<71>;

	ld.param.u32 	%r23, [_Z4normiiPdS__param_0];
	ld.param.u32 	%r24, [_Z4normiiPdS__param_1];
	ld.param.u64 	%rd3, [_Z4normiiPdS__param_2];
	ld.param.u64 	%rd4, [_Z4normiiPdS__param_3];
	cvta.to.global.u64 	%rd1, %rd3;
	cvta.to.global.u64 	%rd5, %rd4;
	mov.u32 	%r1, %tid.x;
	mul.wide.u32 	%rd6, %r1, 8;
	add.s64 	%rd2, %rd5, %rd6;
	mov.b64 	%rd7, 0;
	st.global.u64 	[%rd2], %rd7;
	setp.lt.s32 	%p1, %r23, 1;
	@%p1 bra 	$L__BB0_13;
	and.b32  	%r2, %r23, 15;
	setp.lt.u32 	%p2, %r23, 16;
	mov.b32 	%r31, 0;
	mov.f64 	%fd67, 0d0000000000000000;
	@%p2 bra 	$L__BB0_4;
	and.b32  	%r31, %r23, 2147483632;
	neg.s32 	%r29, %r31;
	shl.b32 	%r5, %r24, 4;
	mov.f64 	%fd67, 0d0000000000000000;
	mul.wide.s32 	%rd10, %r24, 8;
	mov.u32 	%r28, %r1;
$L__BB0_3:
	.pragma "nounroll";
	mul.wide.s32 	%rd8, %r28, 8;
	add.s64 	%rd9, %rd1, %rd8;
	ld.global.f64 	%fd12, [%rd9];
	fma.rn.f64 	%fd13, %fd12, %fd12, %fd67;
	st.global.f64 	[%rd2], %fd13;
	add.s64 	%rd11, %rd9, %rd10;
	ld.global.f64 	%fd14, [%rd11];
	fma.rn.f64 	%fd15, %fd14, %fd14, %fd13;
	st.global.f64 	[%rd2], %fd15;
	add.s64 	%rd12, %rd11, %rd10;
	ld.global.f64 	%fd16, [%rd12];
	fma.rn.f64 	%fd17, %fd16, %fd16, %fd15;
	st.global.f64 	[%rd2], %fd17;
	add.s64 	%rd13, %rd12, %rd10;
	ld.global.f64 	%fd18, [%rd13];
	fma.rn.f64 	%fd19, %fd18, %fd18, %fd17;
	st.global.f64 	[%rd2], %fd19;
	add.s64 	%rd14, %rd13, %rd10;
	ld.global.f64 	%fd20, [%rd14];
	fma.rn.f64 	%fd21, %fd20, %fd20, %fd19;
	st.global.f64 	[%rd2], %fd21;
	add.s64 	%rd15, %rd14, %rd10;
	ld.global.f64 	%fd22, [%rd15];
	fma.rn.f64 	%fd23, %fd22, %fd22, %fd21;
	st.global.f64 	[%rd2], %fd23;
	add.s64 	%rd16, %rd15, %rd10;
	ld.global.f64 	%fd24, [%rd16];
	fma.rn.f64 	%fd25, %fd24, %fd24, %fd23;
	st.global.f64 	[%rd2], %fd25;
	add.s64 	%rd17, %rd16, %rd10;
	ld.global.f64 	%fd26, [%rd17];
	fma.rn.f64 	%fd27, %fd26, %fd26, %fd25;
	st.global.f64 	[%rd2], %fd27;
	add.s64 	%rd18, %rd17, %rd10;
	ld.global.f64 	%fd28, [%rd18];
	fma.rn.f64 	%fd29, %fd28, %fd28, %fd27;
	st.global.f64 	[%rd2], %fd29;
	add.s64 	%rd19, %rd18, %rd10;
	ld.global.f64 	%fd30, [%rd19];
	fma.rn.f64 	%fd31, %fd30, %fd30, %fd29;
	st.global.f64 	[%rd2], %fd31;
	add.s64 	%rd20, %rd19, %rd10;
	ld.global.f64 	%fd32, [%rd20];
	fma.rn.f64 	%fd33, %fd32, %fd32, %fd31;
	st.global.f64 	[%rd2], %fd33;
	add.s64 	%rd21, %rd20, %rd10;
	ld.global.f64 	%fd34, [%rd21];
	fma.rn.f64 	%fd35, %fd34, %fd34, %fd33;
	st.global.f64 	[%rd2], %fd35;
	add.s64 	%rd22, %rd21, %rd10;
	ld.global.f64 	%fd36, [%rd22];
	fma.rn.f64 	%fd37, %fd36, %fd36, %fd35;
	st.global.f64 	[%rd2], %fd37;
	add.s64 	%rd23, %rd22, %rd10;
	ld.global.f64 	%fd38, [%rd23];
	fma.rn.f64 	%fd39, %fd38, %fd38, %fd37;
	st.global.f64 	[%rd2], %fd39;
	add.s64 	%rd24, %rd23, %rd10;
	ld.global.f64 	%fd40, [%rd24];
	fma.rn.f64 	%fd41, %fd40, %fd40, %fd39;
	st.global.f64 	[%rd2], %fd41;
	add.s64 	%rd25, %rd24, %rd10;
	ld.global.f64 	%fd42, [%rd25];
	fma.rn.f64 	%fd67, %fd42, %fd42, %fd41;
	st.global.f64 	[%rd2], %fd67;
	add.s32 	%r29, %r29, 16;
	add.s32 	%r28, %r28, %r5;
	setp.ne.s32 	%p3, %r29, 0;
	@%p3 bra 	$L__BB0_3;
$L__BB0_4:
	setp.eq.s32 	%p4, %r2, 0;
	@%p4 bra 	$L__BB0_13;
	and.b32  	%r11, %r23, 7;
	setp.lt.u32 	%p5, %r2, 8;
	@%p5 bra 	$L__BB0_7;
	mad.lo.s32 	%r26, %r31, %r24, %r1;
	mul.wide.s32 	%rd26, %r26, 8;
	add.s64 	%rd27, %rd1, %rd26;
	ld.global.f64 	%fd43, [%rd27];
	fma.rn.f64 	%fd44, %fd43, %fd43, %fd67;
	st.global.f64 	[%rd2], %fd44;
	mul.wide.s32 	%rd28, %r24, 8;
	add.s64 	%rd29, %rd27, %rd28;
	ld.global.f64 	%fd45, [%rd29];
	fma.rn.f64 	%fd46, %fd45, %fd45, %fd44;
	st.global.f64 	[%rd2], %fd46;
	add.s64 	%rd30, %rd29, %rd28;
	ld.global.f64 	%fd47, [%rd30];
	fma.rn.f64 	%fd48, %fd47, %fd47, %fd46;
	st.global.f64 	[%rd2], %fd48;
	add.s64 	%rd31, %rd30, %rd28;
	ld.global.f64 	%fd49, [%rd31];
	fma.rn.f64 	%fd50, %fd49, %fd49, %fd48;
	st.global.f64 	[%rd2], %fd50;
	add.s64 	%rd32, %rd31, %rd28;
	ld.global.f64 	%fd51, [%rd32];
	fma.rn.f64 	%fd52, %fd51, %fd51, %fd50;
	st.global.f64 	[%rd2], %fd52;
	add.s64 	%rd33, %rd32, %rd28;
	ld.global.f64 	%fd53, [%rd33];
	fma.rn.f64 	%fd54, %fd53, %fd53, %fd52;
	st.global.f64 	[%rd2], %fd54;
	add.s64 	%rd34, %rd33, %rd28;
	ld.global.f64 	%fd55, [%rd34];
	fma.rn.f64 	%fd56, %fd55, %fd55, %fd54;
	st.global.f64 	[%rd2], %fd56;
	add.s64 	%rd35, %rd34, %rd28;
	ld.global.f64 	%fd57, [%rd35];
	fma.rn.f64 	%fd67, %fd57, %fd57, %fd56;
	st.global.f64 	[%rd2], %fd67;
	add.s32 	%r31, %r31, 8;
$L__BB0_7:
	setp.eq.s32 	%p6, %r11, 0;
	@%p6 bra 	$L__BB0_13;
	and.b32  	%r14, %r23, 3;
	setp.lt.u32 	%p7, %r11, 4;
	@%p7 bra 	$L__BB0_10;
	mad.lo.s32 	%r27, %r31, %r24, %r1;
	mul.wide.s32 	%rd36, %r27, 8;
	add.s64 	%rd37, %rd1, %rd36;
	ld.global.f64 	%fd58, [%rd37];
	fma.rn.f64 	%fd59, %fd58, %fd58, %fd67;
	st.global.f64 	[%rd2], %fd59;
	mul.wide.s32 	%rd38, %r24, 8;
	add.s64 	%rd39, %rd37, %rd38;
	ld.global.f64 	%fd60, [%rd39];
	fma.rn.f64 	%fd61, %fd60, %fd60, %fd59;
	st.global.f64 	[%rd2], %fd61;
	add.s64 	%rd40, %rd39, %rd38;
	ld.global.f64 	%fd62, [%rd40];
	fma.rn.f64 	%fd63, %fd62, %fd62, %fd61;
	st.global.f64 	[%rd2], %fd63;
	add.s64 	%rd41, %rd40, %rd38;
	ld.global.f64 	%fd64, [%rd41];
	fma.rn.f64 	%fd67, %fd64, %fd64, %fd63;
	st.global.f64 	[%rd2], %fd67;
	add.s32 	%r31, %r31, 4;
$L__BB0_10:
	setp.eq.s32 	%p8, %r14, 0;
	@%p8 bra 	$L__BB0_13;
	mad.lo.s32 	%r34, %r31, %r24, %r1;
	neg.s32 	%r33, %r14;
$L__BB0_12:
	.pragma "nounroll";
	mul.wide.s32 	%rd42, %r34, 8;
	add.s64 	%rd43, %rd1, %rd42;
	ld.global.f64 	%fd65, [%rd43];
	fma.rn.f64 	%fd67, %fd65, %fd65, %fd67;
	st.global.f64 	[%rd2], %fd67;
	add.s32 	%r34, %r34, %r24;
	add.s32 	%r33, %r33, 1;
	setp.ne.s32 	%p9, %r33, 0;
	@%p9 bra 	$L__BB0_12;
$L__BB0_13:
	ret;

}
.entry _Z4sortiPdS_PiS0_(
	.param .u32 _Z4sortiPdS_PiS0__param_0,
	.param .u64 .ptr .align 1 _Z4sortiPdS_PiS0__param_1,
	.param .u64 .ptr .align 1 _Z4sortiPdS_PiS0__param_2,
	.param .u64 .ptr .align 1 _Z4sortiPdS_PiS0__param_3,
	.param .u64 .ptr .align 1 _Z4sortiPdS_PiS0__param_4
)
{
	.reg .pred 	%p<19>;
	.reg .b32 	%r<81>;
	.reg .b64 	%rd<60>;
	.reg .b64 	%fd<18>;

	ld.param.u32 	%r41, [_Z4sortiPdS_PiS0__param_0];
	ld.param.u64 	%rd24, [_Z4sortiPdS_PiS0__param_1];
	ld.param.u64 	%rd25, [_Z4sortiPdS_PiS0__param_2];
	ld.param.u64 	%rd26, [_Z4sortiPdS_PiS0__param_3];
	ld.param.u64 	%rd27, [_Z4sortiPdS_PiS0__param_4];
	cvta.to.global.u64 	%rd1, %rd27;
	cvta.to.global.u64 	%rd2, %rd26;
	cvta.to.global.u64 	%rd3, %rd25;
	cvta.to.global.u64 	%rd4, %rd24;
	mov.u32 	%r1, %tid.x;
	setp.lt.s32 	%p1, %r41, 2;
	@%p1 bra 	$L__BB1_23;
	mul.wide.u32 	%rd28, %r1, 8;
	add.s64 	%rd5, %rd3, %rd28;
	add.s64 	%rd6, %rd4, %rd28;
	mul.wide.u32 	%rd29, %r1, 4;
	add.s64 	%rd7, %rd1, %rd29;
	add.s64 	%rd8, %rd2, %rd29;
	add.s64 	%rd9, %rd4, 16;
	mov.b32 	%r67, 1;
$L__BB1_2:
	mov.u32 	%r2, %r67;
	shl.b32 	%r67, %r2, 1;
	add.s32 	%r43, %r67, -1;
	and.b32  	%r44, %r43, %r1;
	setp.ne.s32 	%p2, %r44, 0;
	@%p2 bra 	$L__BB1_22;
	add.s32 	%r4, %r2, %r1;
	add.s32 	%r5, %r4, %r2;
	mov.u32 	%r68, %r1;
	mov.u32 	%r69, %r4;
	mov.u32 	%r8, %r1;
$L__BB1_4:
	mul.wide.s32 	%rd30, %r68, 8;
	add.s64 	%rd10, %rd4, %rd30;
	ld.global.f64 	%fd1, [%rd10];
	mul.wide.s32 	%rd31, %r69, 8;
	add.s64 	%rd11, %rd4, %rd31;
	ld.global.f64 	%fd2, [%rd11];
	setp.leu.f64 	%p3, %fd1, %fd2;
	@%p3 bra 	$L__BB1_13;
	mul.wide.u32 	%rd45, %r8, 8;
	add.s64 	%rd12, %rd3, %rd45;
	st.global.f64 	[%rd12], %fd1;
	mul.wide.s32 	%rd46, %r68, 4;
	add.s64 	%rd47, %rd2, %rd46;
	ld.global.u32 	%r56, [%rd47];
	mul.wide.u32 	%rd48, %r8, 4;
	add.s64 	%rd13, %rd1, %rd48;
	st.global.u32 	[%rd13], %r56;
	add.s32 	%r68, %r68, 1;
	setp.ne.s32 	%p11, %r68, %r4;
	@%p11 bra 	$L__BB1_24;
	setp.ge.s32 	%p12, %r69, %r5;
	@%p12 bra 	$L__BB1_22;
	sub.s32 	%r57, %r5, %r69;
	and.b32  	%r10, %r57, 3;
	setp.eq.s32 	%p13, %r10, 0;
	mov.u32 	%r71, %r8;
	mov.u32 	%r72, %r69;
	@%p13 bra 	$L__BB1_11;
	add.s32 	%r71, %r8, 1;
	ld.global.f64 	%fd10, [%rd11];
	st.global.f64 	[%rd12+8], %fd10;
	mul.wide.s32 	%rd49, %r69, 4;
	add.s64 	%rd14, %rd2, %rd49;
	ld.global.u32 	%r58, [%rd14];
	st.global.u32 	[%rd13+4], %r58;
	add.s32 	%r72, %r69, 1;
	setp.eq.s32 	%p14, %r10, 1;
	@%p14 bra 	$L__BB1_11;
	add.s32 	%r71, %r8, 2;
	ld.global.f64 	%fd11, [%rd11+8];
	st.global.f64 	[%rd12+16], %fd11;
	ld.global.u32 	%r59, [%rd14+4];
	st.global.u32 	[%rd13+8], %r59;
	add.s32 	%r72, %r69, 2;
	setp.eq.s32 	%p15, %r10, 2;
	@%p15 bra 	$L__BB1_11;
	add.s32 	%r71, %r8, 3;
	ld.global.f64 	%fd12, [%rd11+16];
	st.global.f64 	[%rd12+24], %fd12;
	ld.global.u32 	%r60, [%rd14+8];
	st.global.u32 	[%rd13+12], %r60;
	add.s32 	%r72, %r69, 3;
$L__BB1_11:
	sub.s32 	%r61, %r69, %r5;
	setp.gt.u32 	%p16, %r61, -4;
	@%p16 bra 	$L__BB1_22;
$L__BB1_12:
	mul.wide.s32 	%rd50, %r72, 8;
	add.s64 	%rd51, %rd4, %rd50;
	ld.global.f64 	%fd13, [%rd51];
	mul.wide.u32 	%rd52, %r71, 8;
	add.s64 	%rd53, %rd3, %rd52;
	st.global.f64 	[%rd53+8], %fd13;
	mul.wide.s32 	%rd54, %r72, 4;
	add.s64 	%rd55, %rd2, %rd54;
	ld.global.u32 	%r62, [%rd55];
	mul.wide.u32 	%rd56, %r71, 4;
	add.s64 	%rd57, %rd1, %rd56;
	st.global.u32 	[%rd57+4], %r62;
	ld.global.f64 	%fd14, [%rd51+8];
	st.global.f64 	[%rd53+16], %fd14;
	ld.global.u32 	%r63, [%rd55+4];
	st.global.u32 	[%rd57+8], %r63;
	ld.global.f64 	%fd15, [%rd51+16];
	st.global.f64 	[%rd53+24], %fd15;
	ld.global.u32 	%r64, [%rd55+8];
	st.global.u32 	[%rd57+12], %r64;
	add.s32 	%r71, %r71, 4;
	ld.global.f64 	%fd16, [%rd51+24];
	st.global.f64 	[%rd53+32], %fd16;
	ld.global.u32 	%r65, [%rd55+12];
	st.global.u32 	[%rd57+16], %r65;
	add.s32 	%r72, %r72, 4;
	setp.eq.s32 	%p17, %r72, %r5;
	@%p17 bra 	$L__BB1_22;
	bra.uni 	$L__BB1_12;
$L__BB1_13:
	mul.wide.u32 	%rd32, %r8, 8;
	add.s64 	%rd15, %rd3, %rd32;
	st.global.f64 	[%rd15], %fd2;
	mul.wide.s32 	%rd33, %r69, 4;
	add.s64 	%rd34, %rd2, %rd33;
	ld.global.u32 	%r45, [%rd34];
	mul.wide.u32 	%rd35, %r8, 4;
	add.s64 	%rd16, %rd1, %rd35;
	st.global.u32 	[%rd16], %r45;
	add.s32 	%r69, %r69, 1;
	setp.ne.s32 	%p4, %r69, %r5;
	@%p4 bra 	$L__BB1_24;
	setp.ge.s32 	%p5, %r68, %r4;
	@%p5 bra 	$L__BB1_22;
	sub.s32 	%r46, %r4, %r68;
	and.b32  	%r24, %r46, 3;
	setp.eq.s32 	%p6, %r24, 0;
	mov.u32 	%r75, %r8;
	mov.u32 	%r76, %r68;
	@%p6 bra 	$L__BB1_19;
	add.s32 	%r75, %r8, 1;
	ld.global.f64 	%fd3, [%rd10];
	st.global.f64 	[%rd15+8], %fd3;
	mul.wide.s32 	%rd36, %r68, 4;
	add.s64 	%rd17, %rd2, %rd36;
	ld.global.u32 	%r47, [%rd17];
	st.global.u32 	[%rd16+4], %r47;
	add.s32 	%r76, %r68, 1;
	setp.eq.s32 	%p7, %r24, 1;
	@%p7 bra 	$L__BB1_19;
	add.s32 	%r75, %r8, 2;
	ld.global.f64 	%fd4, [%rd10+8];
	st.global.f64 	[%rd15+16], %fd4;
	ld.global.u32 	%r48, [%rd17+4];
	st.global.u32 	[%rd16+8], %r48;
	add.s32 	%r76, %r68, 2;
	setp.eq.s32 	%p8, %r24, 2;
	@%p8 bra 	$L__BB1_19;
	add.s32 	%r75, %r8, 3;
	ld.global.f64 	%fd5, [%rd10+16];
	st.global.f64 	[%rd15+24], %fd5;
	ld.global.u32 	%r49, [%rd17+8];
	st.global.u32 	[%rd16+12], %r49;
	add.s32 	%r76, %r68, 3;
$L__BB1_19:
	sub.s32 	%r50, %r68, %r4;
	setp.gt.u32 	%p9, %r50, -4;
	@%p9 bra 	$L__BB1_22;
	mul.wide.u32 	%rd37, %r75, 8;
	add.s64 	%rd38, %rd3, %rd37;
	add.s64 	%rd59, %rd38, 32;
	sub.s32 	%r51, %r76, %r1;
	sub.s32 	%r77, %r51, %r2;
	mul.wide.u32 	%rd39, %r75, 4;
	add.s64 	%rd40, %rd1, %rd39;
	add.s64 	%rd58, %rd40, 16;
$L__BB1_21:
	mul.wide.s32 	%rd41, %r76, 8;
	add.s64 	%rd42, %rd9, %rd41;
	mul.wide.s32 	%rd43, %r76, 4;
	add.s64 	%rd44, %rd2, %rd43;
	ld.global.f64 	%fd6, [%rd42+-16];
	st.global.f64 	[%rd59+-24], %fd6;
	ld.global.u32 	%r52, [%rd44];
	st.global.u32 	[%rd58+-12], %r52;
	ld.global.f64 	%fd7, [%rd42+-8];
	st.global.f64 	[%rd59+-16], %fd7;
	ld.global.u32 	%r53, [%rd44+4];
	st.global.u32 	[%rd58+-8], %r53;
	ld.global.f64 	%fd8, [%rd42];
	st.global.f64 	[%rd59+-8], %fd8;
	ld.global.u32 	%r54, [%rd44+8];
	st.global.u32 	[%rd58+-4], %r54;
	ld.global.f64 	%fd9, [%rd42+8];
	st.global.f64 	[%rd59], %fd9;
	ld.global.u32 	%r55, [%rd44+12];
	st.global.u32 	[%rd58], %r55;
	add.s32 	%r76, %r76, 4;
	add.s64 	%rd59, %rd59, 32;
	add.s32 	%r77, %r77, 4;
	add.s64 	%rd58, %rd58, 16;
	setp.eq.s32 	%p10, %r77, 0;
	@%p10 bra 	$L__BB1_22;
	bra.uni 	$L__BB1_21;
$L__BB1_22:
	bar.sync 	0;
	ld.global.f64 	%fd17, [%rd5];
	st.global.f64 	[%rd6], %fd17;
	ld.global.u32 	%r66, [%rd7];
	st.global.u32 	[%rd8], %r66;
	bar.sync 	0;
	setp.lt.s32 	%p18, %r67, %r41;
	@%p18 bra 	$L__BB1_2;
$L__BB1_23:
	ret;
$L__BB1_24:
	add.s32 	%r8, %r8, 1;
	bra.uni 	$L__BB1_4;

}
.entry _Z15one_side_jacobiiiiPdS_S_P8ringPairPi(
	.param .u32 _Z15one_side_jacobiiiiPdS_S_P8ringPairPi_param_0,
	.param .u32 _Z15one_side_jacobiiiiPdS_S_P8ringPairPi_param_1,
	.param .u32 _Z15one_side_jacobiiiiPdS_S_P8ringPairPi_param_2,
	.param .u64 .ptr .align 1 _Z15one_side_jacobiiiiPdS_S_P8ringPairPi_param_3,
	.param .u64 .ptr .align 1 _Z15one_side_jacobiiiiPdS_S_P8ringPairPi_param_4,
	.param .u64 .ptr .align 1 _Z15one_side_jacobiiiiPdS_S_P8ringPairPi_param_5,
	.param .u64 .ptr .align 1 _Z15one_side_jacobiiiiPdS_S_P8ringPairPi_param_6,
	.param .u64 .ptr .align 1 _Z15one_side_jacobiiiiPdS_S_P8ringPairPi_param_7
)
{
	.reg .pred 	%p<14>;
	.reg .b32 	%r<52>;
	.reg .b64 	%rd<66>;
	.reg .b64 	%fd<102>;
	// demoted variable
	.shared .align 4 .u32 _ZZ15one_side_jacobiiiiPdS_S_P8ringPairPiE2ro;
	// demoted variable
	.shared .align 4 .u32 _ZZ15one_side_jacobiiiiPdS_S_P8ringPairPiE2co;
	// demoted variable
	.shared .align 8 .f64 _ZZ15one_side_jacobiiiiPdS_S_P8ringPairPiE1d;
	ld.param.u32 	%r22, [_Z15one_side_jacobiiiiPdS_S_P8ringPairPi_param_0];
	ld.param.u32 	%r23, [_Z15one_side_jacobiiiiPdS_S_P8ringPairPi_param_1];
	ld.param.u32 	%r24, [_Z15one_side_jacobiiiiPdS_S_P8ringPairPi_param_2];
	ld.param.u64 	%rd6, [_Z15one_side_jacobiiiiPdS_S_P8ringPairPi_param_3];
	ld.param.u64 	%rd3, [_Z15one_side_jacobiiiiPdS_S_P8ringPairPi_param_5];
	ld.param.u64 	%rd4, [_Z15one_side_jacobiiiiPdS_S_P8ringPairPi_param_6];
	ld.param.u64 	%rd5, [_Z15one_side_jacobiiiiPdS_S_P8ringPairPi_param_7];
	cvta.to.global.u64 	%rd1, %rd6;
	mov.u32 	%r1, %tid.x;
	mov.b64 	%rd7, 0;
	st.shared.u64 	[_ZZ15one_side_jacobiiiiPdS_S_P8ringPairPiE1d], %rd7;
	setp.ne.s32 	%p1, %r1, 0;
	@%p1 bra 	$L__BB2_14;
	cvta.to.global.u64 	%rd8, %rd4;
	mov.u32 	%r25, %ctaid.x;
	shr.u32 	%r26, %r24, 31;
	add.s32 	%r27, %r24, %r26;
	shr.s32 	%r28, %r27, 1;
	mad.lo.s32 	%r29, %r28, %r22, %r25;
	mul.wide.s32 	%rd9, %r29, 8;
	add.s64 	%rd10, %rd8, %rd9;
	ld.global.u32 	%r2, [%rd10];
	st.shared.u32 	[_ZZ15one_side_jacobiiiiPdS_S_P8ringPairPiE2ro], %r2;
	ld.global.u32 	%r3, [%rd10+4];
	st.shared.u32 	[_ZZ15one_side_jacobiiiiPdS_S_P8ringPairPiE2co], %r3;
	setp.lt.s32 	%p2, %r23, 1;
	@%p2 bra 	$L__BB2_14;
	and.b32  	%r4, %r23, 7;
	setp.lt.u32 	%p3, %r23, 8;
	mov.b32 	%r50, 0;
	mov.f64 	%fd101, 0d0000000000000000;
	@%p3 bra 	$L__BB2_5;
	and.b32  	%r50, %r23, 2147483640;
	neg.s32 	%r48, %r50;
	shl.b32 	%r7, %r24, 3;
	mov.f64 	%fd101, 0d0000000000000000;
	mul.wide.s32 	%rd15, %r24, 8;
	mov.u32 	%r46, %r2;
	mov.u32 	%r47, %r3;
$L__BB2_4:
	.pragma "nounroll";
	mul.wide.s32 	%rd11, %r46, 8;
	add.s64 	%rd12, %rd1, %rd11;
	ld.global.f64 	%fd19, [%rd12];
	mul.wide.s32 	%rd13, %r47, 8;
	add.s64 	%rd14, %rd1, %rd13;
	ld.global.f64 	%fd20, [%rd14];
	fma.rn.f64 	%fd21, %fd19, %fd20, %fd101;
	add.s64 	%rd16, %rd12, %rd15;
	ld.global.f64 	%fd22, [%rd16];
	add.s64 	%rd17, %rd14, %rd15;
	ld.global.f64 	%fd23, [%rd17];
	fma.rn.f64 	%fd24, %fd22, %fd23, %fd21;
	add.s64 	%rd18, %rd16, %rd15;
	ld.global.f64 	%fd25, [%rd18];
	add.s64 	%rd19, %rd17, %rd15;
	ld.global.f64 	%fd26, [%rd19];
	fma.rn.f64 	%fd27, %fd25, %fd26, %fd24;
	add.s64 	%rd20, %rd18, %rd15;
	ld.global.f64 	%fd28, [%rd20];
	add.s64 	%rd21, %rd19, %rd15;
	ld.global.f64 	%fd29, [%rd21];
	fma.rn.f64 	%fd30, %fd28, %fd29, %fd27;
	add.s64 	%rd22, %rd20, %rd15;
	ld.global.f64 	%fd31, [%rd22];
	add.s64 	%rd23, %rd21, %rd15;
	ld.global.f64 	%fd32, [%rd23];
	fma.rn.f64 	%fd33, %fd31, %fd32, %fd30;
	add.s64 	%rd24, %rd22, %rd15;
	ld.global.f64 	%fd34, [%rd24];
	add.s64 	%rd25, %rd23, %rd15;
	ld.global.f64 	%fd35, [%rd25];
	fma.rn.f64 	%fd36, %fd34, %fd35, %fd33;
	add.s64 	%rd26, %rd24, %rd15;
	ld.global.f64 	%fd37, [%rd26];
	add.s64 	%rd27, %rd25, %rd15;
	ld.global.f64 	%fd38, [%rd27];
	fma.rn.f64 	%fd39, %fd37, %fd38, %fd36;
	add.s64 	%rd28, %rd26, %rd15;
	ld.global.f64 	%fd40, [%rd28];
	add.s64 	%rd29, %rd27, %rd15;
	ld.global.f64 	%fd41, [%rd29];
	fma.rn.f64 	%fd101, %fd40, %fd41, %fd39;
	add.s32 	%r48, %r48, 8;
	add.s32 	%r47, %r47, %r7;
	add.s32 	%r46, %r46, %r7;
	setp.ne.s32 	%p4, %r48, 0;
	@%p4 bra 	$L__BB2_4;
$L__BB2_5:
	setp.eq.s32 	%p5, %r4, 0;
	@%p5 bra 	$L__BB2_13;
	and.b32  	%r15, %r23, 3;
	setp.lt.u32 	%p6, %r4, 4;
	@%p6 bra 	$L__BB2_8;
	mul.lo.s32 	%r31, %r50, %r24;
	add.s32 	%r32, %r2, %r31;
	mul.wide.s32 	%rd30, %r32, 8;
	add.s64 	%rd31, %rd1, %rd30;
	ld.global.f64 	%fd43, [%rd31];
	add.s32 	%r33, %r3, %r31;
	mul.wide.s32 	%rd32, %r33, 8;
	add.s64 	%rd33, %rd1, %rd32;
	ld.global.f64 	%fd44, [%rd33];
	fma.rn.f64 	%fd45, %fd43, %fd44, %fd101;
	mul.wide.s32 	%rd34, %r24, 8;
	add.s64 	%rd35, %rd31, %rd34;
	ld.global.f64 	%fd46, [%rd35];
	add.s64 	%rd36, %rd33, %rd34;
	ld.global.f64 	%fd47, [%rd36];
	fma.rn.f64 	%fd48, %fd46, %fd47, %fd45;
	add.s64 	%rd37, %rd35, %rd34;
	ld.global.f64 	%fd49, [%rd37];
	add.s64 	%rd38, %rd36, %rd34;
	ld.global.f64 	%fd50, [%rd38];
	fma.rn.f64 	%fd51, %fd49, %fd50, %fd48;
	add.s64 	%rd39, %rd37, %rd34;
	ld.global.f64 	%fd52, [%rd39];
	add.s64 	%rd40, %rd38, %rd34;
	ld.global.f64 	%fd53, [%rd40];
	fma.rn.f64 	%fd101, %fd52, %fd53, %fd51;
	add.s32 	%r50, %r50, 4;
$L__BB2_8:
	setp.eq.s32 	%p7, %r15, 0;
	@%p7 bra 	$L__BB2_13;
	setp.eq.s32 	%p8, %r15, 1;
	@%p8 bra 	$L__BB2_11;
	mul.lo.s32 	%r34, %r50, %r24;
	add.s32 	%r35, %r2, %r34;
	mul.wide.s32 	%rd41, %r35, 8;
	add.s64 	%rd42, %rd1, %rd41;
	ld.global.f64 	%fd55, [%rd42];
	add.s32 	%r36, %r3, %r34;
	mul.wide.s32 	%rd43, %r36, 8;
	add.s64 	%rd44, %rd1, %rd43;
	ld.global.f64 	%fd56, [%rd44];
	fma.rn.f64 	%fd57, %fd55, %fd56, %fd101;
	mul.wide.s32 	%rd45, %r24, 8;
	add.s64 	%rd46, %rd42, %rd45;
	ld.global.f64 	%fd58, [%rd46];
	add.s64 	%rd47, %rd44, %rd45;
	ld.global.f64 	%fd59, [%rd47];
	fma.rn.f64 	%fd101, %fd58, %fd59, %fd57;
	add.s32 	%r50, %r50, 2;
$L__BB2_11:
	and.b32  	%r37, %r23, 1;
	setp.eq.b32 	%p9, %r37, 1;
	not.pred 	%p10, %p9;
	@%p10 bra 	$L__BB2_13;
	mul.lo.s32 	%r38, %r50, %r24;
	add.s32 	%r39, %r2, %r38;
	mul.wide.s32 	%rd48, %r39, 8;
	add.s64 	%rd49, %rd1, %rd48;
	ld.global.f64 	%fd60, [%rd49];
	add.s32 	%r40, %r3, %r38;
	mul.wide.s32 	%rd50, %r40, 8;
	add.s64 	%rd51, %rd1, %rd50;
	ld.global.f64 	%fd61, [%rd51];
	fma.rn.f64 	%fd101, %fd60, %fd61, %fd101;
$L__BB2_13:
	st.shared.f64 	[_ZZ15one_side_jacobiiiiPdS_S_P8ringPairPiE1d], %fd101;
$L__BB2_14:
	cvta.to.global.u64 	%rd52, %rd3;
	bar.sync 	0;
	ld.shared.f64 	%fd13, [_ZZ15one_side_jacobiiiiPdS_S_P8ringPairPiE1d];
	abs.f64 	%fd62, %fd13;
	ld.shared.u32 	%r20, [_ZZ15one_side_jacobiiiiPdS_S_P8ringPairPiE2ro];
	mul.wide.s32 	%rd53, %r20, 8;
	add.s64 	%rd54, %rd52, %rd53;
	ld.global.f64 	%fd14, [%rd54];
	ld.shared.u32 	%r21, [_ZZ15one_side_jacobiiiiPdS_S_P8ringPairPiE2co];
	mul.wide.s32 	%rd55, %r21, 8;
	add.s64 	%rd56, %rd52, %rd55;
	ld.global.f64 	%fd15, [%rd56];
	mul.f64 	%fd63, %fd14, %fd15;
	sqrt.rn.f64 	%fd64, %fd63;
	mul.f64 	%fd65, %fd64, 0d0000000000000000;
	setp.leu.f64 	%p11, %fd62, %fd65;
	@%p11 bra 	$L__BB2_16;
	ld.param.u64 	%rd65, [_Z15one_side_jacobiiiiPdS_S_P8ringPairPi_param_4];
	cvta.to.global.u64 	%rd58, %rd65;
	sub.f64 	%fd66, %fd14, %fd15;
	add.f64 	%fd67, %fd13, %fd13;
	div.rn.f64 	%fd68, %fd66, %fd67;
	setp.gt.f64 	%p12, %fd68, 0d0000000000000000;
	setp.neu.f64 	%p13, %fd68, 0d0000000000000000;
	selp.f64 	%fd69, 0dBFF0000000000000, 0d0000000000000000, %p13;
	selp.f64 	%fd70, 0d3FF0000000000000, %fd69, %p12;
	abs.f64 	%fd71, %fd68;
	fma.rn.f64 	%fd72, %fd68, %fd68, 0d3FF0000000000000;
	sqrt.rn.f64 	%fd73, %fd72;
	add.f64 	%fd74, %fd71, %fd73;
	div.rn.f64 	%fd75, %fd70, %fd74;
	fma.rn.f64 	%fd76, %fd75, %fd75, 0d3FF0000000000000;
	sqrt.rn.f64 	%fd77, %fd76;
	rcp.rn.f64 	%fd78, %fd77;
	mul.f64 	%fd79, %fd75, %fd78;
	mul.lo.s32 	%r43, %r24, %r1;
	add.s32 	%r44, %r20, %r43;
	mul.wide.s32 	%rd59, %r44, 8;
	add.s64 	%rd60, %rd1, %rd59;
	ld.global.f64 	%fd80, [%rd60];
	add.s32 	%r45, %r21, %r43;
	mul.wide.s32 	%rd61, %r45, 8;
	add.s64 	%rd62, %rd1, %rd61;
	ld.global.f64 	%fd81, [%rd62];
	mul.f64 	%fd82, %fd81, %fd79;
	fma.rn.f64 	%fd83, %fd80, %fd78, %fd82;
	mul.f64 	%fd84, %fd81, %fd78;
	mul.f64 	%fd85, %fd80, %fd79;
	sub.f64 	%fd86, %fd84, %fd85;
	st.global.f64 	[%rd60], %fd83;
	st.global.f64 	[%rd62], %fd86;
	add.s64 	%rd63, %rd58, %rd59;
	ld.global.f64 	%fd87, [%rd63];
	add.s64 	%rd64, %rd58, %rd61;
	ld.global.f64 	%fd88, [%rd64];
	mul.f64 	%fd89, %fd79, %fd88;
	fma.rn.f64 	%fd90, %fd78, %fd87, %fd89;
	mul.f64 	%fd91, %fd78, %fd88;
	mul.f64 	%fd92, %fd79, %fd87;
	sub.f64 	%fd93, %fd91, %fd92;
	st.global.f64 	[%rd63], %fd90;
	st.global.f64 	[%rd64], %fd93;
	bra.uni 	$L__BB2_17;
$L__BB2_16:
	cvta.to.global.u64 	%rd57, %rd5;
	ld.global.u32 	%r41, [%rd57];
	add.s32 	%r42, %r41, 1;
	st.global.u32 	[%rd57], %r42;
$L__BB2_17:
	ret;

}
.entry _Z7svdSortiPdPiS_S_S_S_(
	.param .u32 _Z7svdSortiPdPiS_S_S_S__param_0,
	.param .u64 .ptr .align 1 _Z7svdSortiPdPiS_S_S_S__param_1,
	.param .u64 .ptr .align 1 _Z7svdSortiPdPiS_S_S_S__param_2,
	.param .u64 .ptr .align 1 _Z7svdSortiPdPiS_S_S_S__param_3,
	.param .u64 .ptr .align 1 _Z7svdSortiPdPiS_S_S_S__param_4,
	.param .u64 .ptr .align 1 _Z7svdSortiPdPiS_S_S_S__param_5,
	.param .u64 .ptr .align 1 _Z7svdSortiPdPiS_S_S_S__param_6
)
{
	.reg .b32 	%r<10>;
	.reg .b64 	%rd<25>;
	.reg .b64 	%fd<7>;

	ld.param.u32 	%r1, [_Z7svdSortiPdPiS_S_S_S__param_0];
	ld.param.u64 	%rd1, [_Z7svdSortiPdPiS_S_S_S__param_1];
	ld.param.u64 	%rd2, [_Z7svdSortiPdPiS_S_S_S__param_2];
	ld.param.u64 	%rd3, [_Z7svdSortiPdPiS_S_S_S__param_3];
	ld.param.u64 	%rd4, [_Z7svdSortiPdPiS_S_S_S__param_4];
	ld.param.u64 	%rd5, [_Z7svdSortiPdPiS_S_S_S__param_5];
	ld.param.u64 	%rd6, [_Z7svdSortiPdPiS_S_S_S__param_6];
	cvta.to.global.u64 	%rd7, %rd1;
	cvta.to.global.u64 	%rd8, %rd6;
	cvta.to.global.u64 	%rd9, %rd5;
	cvta.to.global.u64 	%rd10, %rd4;
	cvta.to.global.u64 	%rd11, %rd3;
	cvta.to.global.u64 	%rd12, %rd2;
	mov.u32 	%r2, %ctaid.x;
	mov.u32 	%r3, %tid.x;
	mul.lo.s32 	%r4, %r1, %r3;
	mul.wide.u32 	%rd13, %r2, 4;
	add.s64 	%rd14, %rd12, %rd13;
	ld.global.u32 	%r5, [%rd14];
	add.s32 	%r6, %r5, %r4;
	mul.wide.s32 	%rd15, %r6, 8;
	add.s64 	%rd16, %rd11, %rd15;
	ld.global.f64 	%fd1, [%rd16];
	add.s32 	%r7, %r4, %r2;
	mul.wide.s32 	%rd17, %r7, 8;
	add.s64 	%rd18, %rd10, %rd17;
	st.global.f64 	[%rd18], %fd1;
	ld.global.u32 	%r8, [%rd14];
	add.s32 	%r9, %r8, %r4;
	mul.wide.s32 	%rd19, %r9, 8;
	add.s64 	%rd20, %rd9, %rd19;
	ld.global.f64 	%fd2, [%rd20];
	add.s64 	%rd21, %rd8, %rd17;
	st.global.f64 	[%rd21], %fd2;
	bar.sync 	0;
	mul.wide.u32 	%rd22, %r2, 8;
	add.s64 	%rd23, %rd7, %rd22;
	ld.global.f64 	%fd3, [%rd23];
	sqrt.rn.f64 	%fd4, %fd3;
	st.global.f64 	[%rd23], %fd4;
	ld.global.f64 	%fd5, [%rd18];
	div.rn.f64 	%fd6, %fd5, %fd4;
	add.s64 	%rd24, %rd11, %rd17;
	st.global.f64 	[%rd24], %fd6;
	ret;

}


// ===== COMPILED SASS (sm_100) =====

	.target	sm_100

	.elftype	@"ET_EXEC"


//--------------------- .note.nv.tkinfo           --------------------------
	.section	.note.nv.tkinfo,"",@"SHT_NOTE"
	.sectionflags	@"SHF_NOTE_NV_TKINFO"
	.tkinfo
        /*0018*/ 	.word	0x00000002
        /*0030*/ 	.string	""
        /*0030*/ 	.string	"ptxas"
        /*0030*/ 	.string	"Cuda compilation tools, release 13.0, V13.0.88"
        /*0030*/ 	.string	"Build cuda_13.0.r13.0/compiler.36424714_0"
        /*0030*/ 	.string	"-arch sm_100 -m 64 "



//--------------------- .note.nv.cuinfo           --------------------------
	.section	.note.nv.cuinfo,"",@"SHT_NOTE"
	.sectionflags	@"SHF_NOTE_NV_CUINFO"
        /*0018*/ 	.short	0x0002
        /*001a*/ 	.short	0x0064
        /*001c*/ 	.short	0x0082
	.zero		2


//--------------------- .nv.info                  --------------------------
	.section	.nv.info,"",@"SHT_CUDA_INFO"
	.align	4


	//----- nvinfo : EIATTR_REGCOUNT
	.align		4
        /*0000*/ 	.byte	0x04, 0x2f
        /*0002*/ 	.short	(.L_1 - .L_0)
	.align		4
.L_0:
        /*0004*/ 	.word	index@(_Z4normiiPdS_)
        /*0008*/ 	.word	0x0000001c


	//----- nvinfo : EIATTR_FRAME_SIZE
	.align		4
.L_1:
        /*000c*/ 	.byte	0x04, 0x11
        /*000e*/ 	.short	(.L_3 - .L_2)
	.align		4
.L_2:
        /*0010*/ 	.word	index@(_Z4normiiPdS_)
        /*0014*/ 	.word	0x00000000


	//----- nvinfo : EIATTR_REGCOUNT
	.align		4
.L_3:
        /*0018*/ 	.byte	0x04, 0x2f
        /*001a*/ 	.short	(.L_5 - .L_4)
	.align		4
.L_4:
        /*001c*/ 	.word	index@(_Z4sortiPdS_PiS0_)
        /*0020*/ 	.word	0x00000028


	//----- nvinfo : EIATTR_FRAME_SIZE
	.align		4
.L_5:
        /*0024*/ 	.byte	0x04, 0x11
        /*0026*/ 	.short	(.L_7 - .L_6)
	.align		4
.L_6:
        /*0028*/ 	.word	index@(_Z4sortiPdS_PiS0_)
        /*002c*/ 	.word	0x00000000


	//----- nvinfo : EIATTR_REGCOUNT
	.align		4
.L_7:
        /*0030*/ 	.byte	0x04, 0x2f
        /*0032*/ 	.short	(.L_9 - .L_8)
	.align		4
.L_8:
        /*0034*/ 	.word	index@(_Z15one_side_jacobiiiiPdS_S_P8ringPairPi)
        /*0038*/ 	.word	0x00000020


	//----- nvinfo : EIATTR_FRAME_SIZE
	.align		4
.L_9:
        /*003c*/ 	.byte	0x04, 0x11
        /*003e*/ 	.short	(.L_11 - .L_10)
	.align		4
.L_10:
        /*0040*/ 	.word	index@($__internal_4_$__cuda_sm20_dsqrt_rn_f64_mediumpath_v1)
        /*0044*/ 	.word	0x00000000


	//----- nvinfo : EIATTR_FRAME_SIZE
	.align		4
.L_11:
        /*0048*/ 	.byte	0x04, 0x11
        /*004a*/ 	.short	(.L_13 - .L_12)
	.align		4
.L_12:
        /*004c*/ 	.word	index@($__internal_3_$__cuda_sm20_div_rn_f64_full)
        /*0050*/ 	.word	0x00000000


	//----- nvinfo : EIATTR_FRAME_SIZE
	.align		4
.L_13:
        /*0054*/ 	.byte	0x04, 0x11
        /*0056*/ 	.short	(.L_15 - .L_14)
	.align		4
.L_14:
        /*0058*/ 	.word	index@($__internal_2_$__cuda_sm20_dblrcp_rn_slowpath_v3)
        /*005c*/ 	.word	0x00000000


	//----- nvinfo : EIATTR_FRAME_SIZE
	.align		4
.L_15:
        /*0060*/ 	.byte	0x04, 0x11
        /*0062*/ 	.short	(.L_17 - .L_16)
	.align		4
.L_16:
        /*0064*/ 	.word	index@(_Z15one_side_jacobiiiiPdS_S_P8ringPairPi)
        /*0068*/ 	.word	0x00000000


	//----- nvinfo : EIATTR_REGCOUNT
	.align		4
.L_17:
        /*006c*/ 	.byte	0x04, 0x2f
        /*006e*/ 	.short	(.L_19 - .L_18)
	.align		4
.L_18:
        /*0070*/ 	.word	index@(_Z7svdSortiPdPiS_S_S_S_)
        /*0074*/ 	.word	0x00000019


	//----- nvinfo : EIATTR_FRAME_SIZE
	.align		4
.L_19:
        /*0078*/ 	.byte	0x04, 0x11
        /*007a*/ 	.short	(.L_21 - .L_20)
	.align		4
.L_20:
        /*007c*/ 	.word	index@($__internal_1_$__cuda_sm20_dsqrt_rn_f64_mediumpath_v1)
        /*0080*/ 	.word	0x00000000


	//----- nvinfo : EIATTR_FRAME_SIZE
	.align		4
.L_21:
        /*0084*/ 	.byte	0x04, 0x11
        /*0086*/ 	.short	(.L_23 - .L_22)
	.align		4
.L_22:
        /*0088*/ 	.word	index@($__internal_0_$__cuda_sm20_div_rn_f64_full)
        /*008c*/ 	.word	0x00000000


	//----- nvinfo : EIATTR_FRAME_SIZE
	.align		4
.L_23:
        /*0090*/ 	.byte	0x04, 0x11
        /*0092*/ 	.short	(.L_25 - .L_24)
	.align		4
.L_24:
        /*0094*/ 	.word	index@(_Z7svdSortiPdPiS_S_S_S_)
        /*0098*/ 	.word	0x00000000


	//----- nvinfo : EIATTR_MIN_STACK_SIZE
	.align		4
.L_25:
        /*009c*/ 	.byte	0x04, 0x12
        /*009e*/ 	.short	(.L_27 - .L_26)
	.align		4
.L_26:
        /*00a0*/ 	.word	index@(_Z7svdSortiPdPiS_S_S_S_)
        /*00a4*/ 	.word	0x00000000


	//----- nvinfo : EIATTR_MIN_STACK_SIZE
	.align		4
.L_27:
        /*00a8*/ 	.byte	0x04, 0x12
        /*00aa*/ 	.short	(.L_29 - .L_28)
	.align		4
.L_28:
        /*00ac*/ 	.word	index@(_Z15one_side_jacobiiiiPdS_S_P8ringPairPi)
        /*00b0*/ 	.word	0x00000000


	//----- nvinfo : EIATTR_MIN_STACK_SIZE
	.align		4
.L_29:
        /*00b4*/ 	.byte	0x04, 0x12
        /*00b6*/ 	.short	(.L_31 - .L_30)
	.align		4
.L_30:
        /*00b8*/ 	.word	index@(_Z4sortiPdS_PiS0_)
        /*00bc*/ 	.word	0x00000000


	//----- nvinfo : EIATTR_MIN_STACK_SIZE
	.align		4
.L_31:
        /*00c0*/ 	.byte	0x04, 0x12
        /*00c2*/ 	.short	(.L_33 - .L_32)
	.align		4
.L_32:
        /*00c4*/ 	.word	index@(_Z4normiiPdS_)
        /*00c8*/ 	.word	0x00000000
.L_33:


//--------------------- .nv.compat                --------------------------
	.section	.nv.compat,"",@"SHT_CUDA_COMPAT_INFO"
	.align	4
        /*0000*/ 	.byte	0x02, 0x09, 0x00, 0x00, 0x02, 0x02, 0x01, 0x00, 0x02, 0x05, 0x05, 0x00, 0x03, 0x07, 0x01, 0x01
        /*0010*/ 	.byte	0x02, 0x03, 0x00, 0x00, 0x02, 0x06, 0x01, 0x00, 0x04, 0x0b, 0x08, 0x00, 0x01, 0x00, 0x00, 0x00
        /*0020*/ 	.byte	0x00, 0x00, 0x00, 0x00


//--------------------- .nv.info._Z7svdSortiPdPiS_S_S_S_ --------------------------
	.section	.nv.info._Z7svdSortiPdPiS_S_S_S_,"",@"SHT_CUDA_INFO"
	.sectionflags	@""
	.align	4


	//----- nvinfo : EIATTR_CUDA_API_VERSION
	.align		4
        /*0000*/ 	.byte	0x04, 0x37
        /*0002*/ 	.short	(.L_35 - .L_34)
.L_34:
        /*0004*/ 	.word	0x00000082


	//----- nvinfo : EIATTR_KPARAM_INFO
	.align		4
.L_35:
        /*0008*/ 	.byte	0x04, 0x17
        /*000a*/ 	.short	(.L_37 - .L_36)
.L_36:
        /*000c*/ 	.word	0x00000000
        /*0010*/ 	.short	0x0006
        /*0012*/ 	.short	0x0030
        /*0014*/ 	.byte	0x00, 0xf5, 0x21, 0x00


	//----- nvinfo : EIATTR_KPARAM_INFO
	.align		4
.L_37:
        /*0018*/ 	.byte	0x04, 0x17
        /*001a*/ 	.short	(.L_39 - .L_38)
.L_38:
        /*001c*/ 	.word	0x00000000
        /*0020*/ 	.short	0x0005
        /*0022*/ 	.short	0x0028
        /*0024*/ 	.byte	0x00, 0xf5, 0x21, 0x00


	//----- nvinfo : EIATTR_KPARAM_INFO
	.align		4
.L_39:
        /*0028*/ 	.byte	0x04, 0x17
        /*002a*/ 	.short	(.L_41 - .L_40)
.L_40:
        /*002c*/ 	.word	0x00000000
        /*0030*/ 	.short	0x0004
        /*0032*/ 	.short	0x0020
        /*0034*/ 	.byte	0x00, 0xf5, 0x21, 0x00


	//----- nvinfo : EIATTR_KPARAM_INFO
	.align		4
.L_41:
        /*0038*/ 	.byte	0x04, 0x17
        /*003a*/ 	.short	(.L_43 - .L_42)
.L_42:
        /*003c*/ 	.word	0x00000000
        /*0040*/ 	.short	0x0003
        /*0042*/ 	.short	0x0018
        /*0044*/ 	.byte	0x00, 0xf5, 0x21, 0x00


	//----- nvinfo : EIATTR_KPARAM_INFO
	.align		4
.L_43:
        /*0048*/ 	.byte	0x04, 0x17
        /*004a*/ 	.short	(.L_45 - .L_44)
.L_44:
        /*004c*/ 	.word	0x00000000
        /*0050*/ 	.short	0x0002
        /*0052*/ 	.short	0x0010
        /*0054*/ 	.byte	0x00, 0xf5, 0x21, 0x00


	//----- nvinfo : EIATTR_KPARAM_INFO
	.align		4
.L_45:
        /*0058*/ 	.byte	0x04, 0x17
        /*005a*/ 	.short	(.L_47 - .L_46)
.L_46:
        /*005c*/ 	.word	0x00000000
        /*0060*/ 	.short	0x0001
        /*0062*/ 	.short	0x0008
        /*0064*/ 	.byte	0x00, 0xf5, 0x21, 0x00


	//----- nvinfo : EIATTR_KPARAM_INFO
	.align		4
.L_47:
        /*0068*/ 	.byte	0x04, 0x17
        /*006a*/ 	.short	(.L_49 - .L_48)
.L_48:
        /*006c*/ 	.word	0x00000000
        /*0070*/ 	.short	0x0000
        /*0072*/ 	.short	0x0000
        /*0074*/ 	.byte	0x00, 0xf0, 0x11, 0x00


	//----- nvinfo : EIATTR_SPARSE_MMA_MASK
	.align		4
.L_49:
        /*0078*/ 	.byte	0x03, 0x50
        /*007a*/ 	.short	0x0000


	//----- nvinfo : EIATTR_MAXREG_COUNT
	.align		4
        /*007c*/ 	.byte	0x03, 0x1b
        /*007e*/ 	.short	0x00ff


	//----- nvinfo : EIATTR_NUM_BARRIERS
	.align		4
        /*0080*/ 	.byte	0x02, 0x4c
        /*0082*/ 	.byte	0x01
	.zero		1


	//----- nvinfo : EIATTR_MERCURY_ISA_VERSION
	.align		4
        /*0084*/ 	.byte	0x03, 0x5f
        /*0086*/ 	.short	0x0101


	//----- nvinfo : EIATTR_VRC_CTA_INIT_COUNT
	.align		4
        /*0088*/ 	.byte	0x02, 0x4a
	.zero		1
	.zero		1


	//----- nvinfo : EIATTR_EXIT_INSTR_OFFSETS
	.align		4
        /*008c*/ 	.byte	0x04, 0x1c
        /*008e*/ 	.short	(.L_51 - .L_50)


	//   ....[0]....
.L_50:
        /*0090*/ 	.word	0x00000490


	//----- nvinfo : EIATTR_CRS_STACK_SIZE
	.align		4
.L_51:
        /*0094*/ 	.byte	0x04, 0x1e
        /*0096*/ 	.short	(.L_53 - .L_52)
.L_52:
        /*0098*/ 	.word	0x00000000


	//----- nvinfo : EIATTR_CBANK_PARAM_SIZE
	.align		4
.L_53:
        /*009c*/ 	.byte	0x03, 0x19
        /*009e*/ 	.short	0x0038


	//----- nvinfo : EIATTR_PARAM_CBANK
	.align		4
        /*00a0*/ 	.byte	0x04, 0x0a
        /*00a2*/ 	.short	(.L_55 - .L_54)
	.align		4
.L_54:
        /*00a4*/ 	.word	index@(.nv.constant0._Z7svdSortiPdPiS_S_S_S_)
        /*00a8*/ 	.short	0x0380
        /*00aa*/ 	.short	0x0038


	//----- nvinfo : EIATTR_SW_WAR
	.align		4
.L_55:
        /*00ac*/ 	.byte	0x04, 0x36
        /*00ae*/ 	.short	(.L_57 - .L_56)
.L_56:
        /*00b0*/ 	.word	0x00000008
.L_57:


//--------------------- .nv.info._Z15one_side_jacobiiiiPdS_S_P8ringPairPi --------------------------
	.section	.nv.info._Z15one_side_jacobiiiiPdS_S_P8ringPairPi,"",@"SHT_CUDA_INFO"
	.sectionflags	@""
	.align	4


	//----- nvinfo : EIATTR_CUDA_API_VERSION
	.align		4
        /*0000*/ 	.byte	0x04, 0x37
        /*0002*/ 	.short	(.L_59 - .L_58)
.L_58:
        /*0004*/ 	.word	0x00000082


	//----- nvinfo : EIATTR_KPARAM_INFO
	.align		4
.L_59:
        /*0008*/ 	.byte	0x04, 0x17
        /*000a*/ 	.short	(.L_61 - .L_60)
.L_60:
        /*000c*/ 	.word	0x00000000
        /*0010*/ 	.short	0x0007
        /*0012*/ 	.short	0x0030
        /*0014*/ 	.byte	0x00, 0xf5, 0x21, 0x00


	//----- nvinfo : EIATTR_KPARAM_INFO
	.align		4
.L_61:
        /*0018*/ 	.byte	0x04, 0x17
        /*001a*/ 	.short	(.L_63 - .L_62)
.L_62:
        /*001c*/ 	.word	0x00000000
        /*0020*/ 	.short	0x0006
        /*0022*/ 	.short	0x0028
        /*0024*/ 	.byte	0x00, 0xf5, 0x21, 0x00


	//----- nvinfo : EIATTR_KPARAM_INFO
	.align		4
.L_63:
        /*0028*/ 	.byte	0x04, 0x17
        /*002a*/ 	.short	(.L_65 - .L_64)
.L_64:
        /*002c*/ 	.word	0x00000000
        /*0030*/ 	.short	0x0005
        /*0032*/ 	.short	0x0020
        /*0034*/ 	.byte	0x00, 0xf5, 0x21, 0x00


	//----- nvinfo : EIATTR_KPARAM_INFO
	.align		4
.L_65:
        /*0038*/ 	.byte	0x04, 0x17
        /*003a*/ 	.short	(.L_67 - .L_66)
.L_66:
        /*003c*/ 	.word	0x00000000
        /*0040*/ 	.short	0x0004
        /*0042*/ 	.short	0x0018
        /*0044*/ 	.byte	0x00, 0xf5, 0x21, 0x00


	//----- nvinfo : EIATTR_KPARAM_INFO
	.align		4
.L_67:
        /*0048*/ 	.byte	0x04, 0x17
        /*004a*/ 	.short	(.L_69 - .L_68)
.L_68:
        /*004c*/ 	.word	0x00000000
        /*0050*/ 	.short	0x0003
        /*0052*/ 	.short	0x0010
        /*0054*/ 	.byte	0x00, 0xf5, 0x21, 0x00


	//----- nvinfo : EIATTR_KPARAM_INFO
	.align		4
.L_69:
        /*0058*/ 	.byte	0x04, 0x17
        /*005a*/ 	.short	(.L_71 - .L_70)
.L_70:
        /*005c*/ 	.word	0x00000000
        /*0060*/ 	.short	0x0002
        /*0062*/ 	.short	0x0008
        /*0064*/ 	.byte	0x00, 0xf0, 0x11, 0x00


	//----- nvinfo : EIATTR_KPARAM_INFO
	.align		4
.L_71:
        /*0068*/ 	.byte	0x04, 0x17
        /*006a*/ 	.short	(.L_73 - .L_72)
.L_72:
        /*006c*/ 	.word	0x00000000
        /*0070*/ 	.short	0x0001
        /*0072*/ 	.short	0x0004
        /*0074*/ 	.byte	0x00, 0xf0, 0x11, 0x00


	//----- nvinfo : EIATTR_KPARAM_INFO
	.align		4
.L_73:
        /*0078*/ 	.byte	0x04, 0x17
        /*007a*/ 	.short	(.L_75 - .L_74)
.L_74:
        /*007c*/ 	.word	0x00000000
        /*0080*/ 	.short	0x0000
        /*0082*/ 	.short	0x0000
        /*0084*/ 	.byte	0x00, 0xf0, 0x11, 0x00


	//----- nvinfo : EIATTR_SPARSE_MMA_MASK
	.align		4
.L_75:
        /*0088*/ 	.byte	0x03, 0x50
        /*008a*/ 	.short	0x0000


	//----- nvinfo : EIATTR_MAXREG_COUNT
	.align		4
        /*008c*/ 	.byte	0x03, 0x1b
        /*008e*/ 	.short	0x00ff


	//----- nvinfo : EIATTR_NUM_BARRIERS
	.align		4
        /*0090*/ 	.byte	0x02, 0x4c
        /*0092*/ 	.byte	0x01
	.zero		1


	//----- nvinfo : EIATTR_MERCURY_ISA_VERSION
	.align		4
        /*0094*/ 	.byte	0x03, 0x5f
        /*0096*/ 	.short	0x0101


	//----- nvinfo : EIATTR_VRC_CTA_INIT_COUNT
	.align		4
        /*0098*/ 	.byte	0x02, 0x4a
	.zero		1
	.zero		1


	//----- nvinfo : EIATTR_EXIT_INSTR_OFFSETS
	.align		4
        /*009c*/ 	.byte	0x04, 0x1c
        /*009e*/ 	.short	(.L_77 - .L_76)


	//   ....[0]....
.L_76:
        /*00a0*/ 	.word	0x00001290


	//   ....[1]....
        /*00a4*/ 	.word	0x000012e0


	//----- nvinfo : EIATTR_CRS_STACK_SIZE
	.align		4
.L_77:
        /*00a8*/ 	.byte	0x04, 0x1e
        /*00aa*/ 	.short	(.L_79 - .L_78)
.L_78:
        /*00ac*/ 	.word	0x00000000


	//----- nvinfo : EIATTR_CBANK_PARAM_SIZE
	.align		4
.L_79:
        /*00b0*/ 	.byte	0x03, 0x19
        /*00b2*/ 	.short	0x0038


	//----- nvinfo : EIATTR_PARAM_CBANK
	.align		4
        /*00b4*/ 	.byte	0x04, 0x0a
        /*00b6*/ 	.short	(.L_81 - .L_80)
	.align		4
.L_80:
        /*00b8*/ 	.word	index@(.nv.constant0._Z15one_side_jacobiiiiPdS_S_P8ringPairPi)
        /*00bc*/ 	.short	0x0380
        /*00be*/ 	.short	0x0038


	//----- nvinfo : EIATTR_SW_WAR
	.align		4
.L_81:
        /*00c0*/ 	.byte	0x04, 0x36
        /*00c2*/ 	.short	(.L_83 - .L_82)
.L_82:
        /*00c4*/ 	.word	0x00000008
.L_83:


//--------------------- .nv.info._Z4sortiPdS_PiS0_ --------------------------
	.section	.nv.info._Z4sortiPdS_PiS0_,"",@"SHT_CUDA_INFO"
	.sectionflags	@""
	.align	4


	//----- nvinfo : EIATTR_CUDA_API_VERSION
	.align		4
        /*0000*/ 	.byte	0x04, 0x37
        /*0002*/ 	.short	(.L_85 - .L_84)
.L_84:
        /*0004*/ 	.word	0x00000082


	//----- nvinfo : EIATTR_KPARAM_INFO
	.align		4
.L_85:
        /*0008*/ 	.byte	0x04, 0x17
        /*000a*/ 	.short	(.L_87 - .L_86)
.L_86:
        /*000c*/ 	.word	0x00000000
        /*0010*/ 	.short	0x0004
        /*0012*/ 	.short	0x0020
        /*0014*/ 	.byte	0x00, 0xf5, 0x21, 0x00


	//----- nvinfo : EIATTR_KPARAM_INFO
	.align		4
.L_87:
        /*0018*/ 	.byte	0x04, 0x17
        /*001a*/ 	.short	(.L_89 - .L_88)
.L_88:
        /*001c*/ 	.word	0x00000000
        /*0020*/ 	.short	0x0003
        /*0022*/ 	.short	0x0018
        /*0024*/ 	.byte	0x00, 0xf5, 0x21, 0x00


	//----- nvinfo : EIATTR_KPARAM_INFO
	.align		4
.L_89:
        /*0028*/ 	.byte	0x04, 0x17
        /*002a*/ 	.short	(.L_91 - .L_90)
.L_90:
        /*002c*/ 	.word	0x00000000
        /*0030*/ 	.short	0x0002
        /*0032*/ 	.short	0x0010
        /*0034*/ 	.byte	0x00, 0xf5, 0x21, 0x00


	//----- nvinfo : EIATTR_KPARAM_INFO
	.align		4
.L_91:
        /*0038*/ 	.byte	0x04, 0x17
        /*003a*/ 	.short	(.L_93 - .L_92)
.L_92:
        /*003c*/ 	.word	0x00000000
        /*0040*/ 	.short	0x0001
        /*0042*/ 	.short	0x0008
        /*0044*/ 	.byte	0x00, 0xf5, 0x21, 0x00


	//----- nvinfo : EIATTR_KPARAM_INFO
	.align		4
.L_93:
        /*0048*/ 	.byte	0x04, 0x17
        /*004a*/ 	.short	(.L_95 - .L_94)
.L_94:
        /*004c*/ 	.word	0x00000000
        /*0050*/ 	.short	0x0000
        /*0052*/ 	.short	0x0000
        /*0054*/ 	.byte	0x00, 0xf0, 0x11, 0x00


	//----- nvinfo : EIATTR_SPARSE_MMA_MASK
	.align		4
.L_95:
        /*0058*/ 	.byte	0x03, 0x50
        /*005a*/ 	.short	0x0000


	//----- nvinfo : EIATTR_MAXREG_COUNT
	.align		4
        /*005c*/ 	.byte	0x03, 0x1b
        /*005e*/ 	.short	0x00ff


	//----- nvinfo : EIATTR_NUM_BARRIERS
	.align		4
        /*0060*/ 	.byte	0x02, 0x4c
        /*0062*/ 	.byte	0x01
	.zero		1


	//----- nvinfo : EIATTR_MERCURY_ISA_VERSION
	.align		4
        /*0064*/ 	.byte	0x03, 0x5f
        /*0066*/ 	.short	0x0101


	//----- nvinfo : EIATTR_VRC_CTA_INIT_COUNT
	.align		4
        /*0068*/ 	.byte	0x02, 0x4a
	.zero		1
	.zero		1


	//----- nvinfo : EIATTR_EXIT_INSTR_OFFSETS
	.align		4
        /*006c*/ 	.byte	0x04, 0x1c
        /*006e*/ 	.short	(.L_97 - .L_96)


	//   ....[0]....
.L_96:
        /*0070*/ 	.word	0x00000030


	//   ....[1]....
        /*0074*/ 	.word	0x00001880


	//----- nvinfo : EIATTR_CRS_STACK_SIZE
	.align		4
.L_97:
        /*0078*/ 	.byte	0x04, 0x1e
        /*007a*/ 	.short	(.L_99 - .L_98)
.L_98:
        /*007c*/ 	.word	0x00000000


	//----- nvinfo : EIATTR_CBANK_PARAM_SIZE
	.align		4
.L_99:
        /*0080*/ 	.byte	0x03, 0x19
        /*0082*/ 	.short	0x0028


	//----- nvinfo : EIATTR_PARAM_CBANK
	.align		4
        /*0084*/ 	.byte	0x04, 0x0a
        /*0086*/ 	.short	(.L_101 - .L_100)
	.align		4
.L_100:
        /*0088*/ 	.word	index@(.nv.constant0._Z4sortiPdS_PiS0_)
        /*008c*/ 	.short	0x0380
        /*008e*/ 	.short	0x0028


	//----- nvinfo : EIATTR_SW_WAR
	.align		4
.L_101:
        /*0090*/ 	.byte	0x04, 0x36
        /*0092*/ 	.short	(.L_103 - .L_102)
.L_102:
        /*0094*/ 	.word	0x00000008
.L_103:


//--------------------- .nv.info._Z4normiiPdS_    --------------------------
	.section	.nv.info._Z4normiiPdS_,"",@"SHT_CUDA_INFO"
	.sectionflags	@""
	.align	4


	//----- nvinfo : EIATTR_CUDA_API_VERSION
	.align		4
        /*0000*/ 	.byte	0x04, 0x37
        /*0002*/ 	.short	(.L_105 - .L_104)
.L_104:
        /*0004*/ 	.word	0x00000082


	//----- nvinfo : EIATTR_KPARAM_INFO
	.align		4
.L_105:
        /*0008*/ 	.byte	0x04, 0x17
        /*000a*/ 	.short	(.L_107 - .L_106)
.L_106:
        /*000c*/ 	.word	0x00000000
        /*0010*/ 	.short	0x0003
        /*0012*/ 	.short	0x0010
        /*0014*/ 	.byte	0x00, 0xf5, 0x21, 0x00


	//----- nvinfo : EIATTR_KPARAM_INFO
	.align		4
.L_107:
        /*0018*/ 	.byte	0x04, 0x17
        /*001a*/ 	.short	(.L_109 - .L_108)
.L_108:
        /*001c*/ 	.word	0x00000000
        /*0020*/ 	.short	0x0002
        /*0022*/ 	.short	0x0008
        /*0024*/ 	.byte	0x00, 0xf5, 0x21, 0x00


	//----- nvinfo : EIATTR_KPARAM_INFO
	.align		4
.L_109:
        /*0028*/ 	.byte	0x04, 0x17
        /*002a*/ 	.short	(.L_111 - .L_110)
.L_110:
        /*002c*/ 	.word	0x00000000
        /*0030*/ 	.short	0x0001
        /*0032*/ 	.short	0x0004
        /*0034*/ 	.byte	0x00, 0xf0, 0x11, 0x00


	//----- nvinfo : EIATTR_KPARAM_INFO
	.align		4
.L_111:
        /*0038*/ 	.byte	0x04, 0x17
        /*003a*/ 	.short	(.L_113 - .L_112)
.L_112:
        /*003c*/ 	.word	0x00000000
        /*0040*/ 	.short	0x0000
        /*0042*/ 	.short	0x0000
        /*0044*/ 	.byte	0x00, 0xf0, 0x11, 0x00


	//----- nvinfo : EIATTR_SPARSE_MMA_MASK
	.align		4
.L_113:
        /*0048*/ 	.byte	0x03, 0x50
        /*004a*/ 	.short	0x0000


	//----- nvinfo : EIATTR_MAXREG_COUNT
	.align		4
        /*004c*/ 	.byte	0x03, 0x1b
        /*004e*/ 	.short	0x00ff


	//----- nvinfo : EIATTR_MERCURY_ISA_VERSION
	.align		4
        /*0050*/ 	.byte	0x03, 0x5f
        /*0052*/ 	.short	0x0101


	//----- nvinfo : EIATTR_VRC_CTA_INIT_COUNT
	.align		4
        /*0054*/ 	.byte	0x02, 0x4a
	.zero		1
	.zero		1


	//----- nvinfo : EIATTR_EXIT_INSTR_OFFSETS
	.align		4
        /*0058*/ 	.byte	0x04, 0x1c
        /*005a*/ 	.short	(.L_115 - .L_114)


	//   ....[0]....
.L_114:
        /*005c*/ 	.word	0x00000080


	//   ....[1]....
        /*0060*/ 	.word	0x00000590


	//   ....[2]....
        /*0064*/ 	.word	0x00000820


	//   ....[3]....
        /*0068*/ 	.word	0x000009b0


	//   ....[4]....
        /*006c*/ 	.word	0x00000a80


	//----- nvinfo : EIATTR_CBANK_PARAM_SIZE
	.align		4
.L_115:
        /*0070*/ 	.byte	0x03, 0x19
        /*0072*/ 	.short	0x0018


	//----- nvinfo : EIATTR_PARAM_CBANK
	.align		4
        /*0074*/ 	.byte	0x04, 0x0a
        /*0076*/ 	.short	(.L_117 - .L_116)
	.align		4
.L_116:
        /*0078*/ 	.word	index@(.nv.constant0._Z4normiiPdS_)
        /*007c*/ 	.short	0x0380
        /*007e*/ 	.short	0x0018


	//----- nvinfo : EIATTR_SW_WAR
	.align		4
.L_117:
        /*0080*/ 	.byte	0x04, 0x36
        /*0082*/ 	.short	(.L_119 - .L_118)
.L_118:
        /*0084*/ 	.word	0x00000008
.L_119:


//--------------------- .nv.callgraph             --------------------------
	.section	.nv.callgraph,"",@"SHT_CUDA_CALLGRAPH"
	.align	4
	.sectionentsize	8
	.align		4
        /*0000*/ 	.word	0x00000000
	.align		4
        /*0004*/ 	.word	0xffffffff
	.align		4
        /*0008*/ 	.word	0x00000000
	.align		4
        /*000c*/ 	.word	0xfffffffe
	.align		4
        /*0010*/ 	.word	0x00000000
	.align		4
        /*0014*/ 	.word	0xfffffffd
	.align		4
        /*0018*/ 	.word	0x00000000
	.align		4
        /*001c*/ 	.word	0xfffffffc


//--------------------- .text._Z7svdSortiPdPiS_S_S_S_ --------------------------
	.section	.text._Z7svdSortiPdPiS_S_S_S_,"ax",@progbits
	.align	128
.text._Z7svdSortiPdPiS_S_S_S_:
        .type           _Z7svdSortiPdPiS_S_S_S_,@function
        .size           _Z7svdSortiPdPiS_S_S_S_,(.L_x_65 - _Z7svdSortiPdPiS_S_S_S_)
        .other          _Z7svdSortiPdPiS_S_S_S_,@"STO_CUDA_ENTRY STV_DEFAULT"
_Z7svdSortiPdPiS_S_S_S_:
[----:B------:R-:W-:Y:S01]  /*0000*/  LDC R1, c[0x0][0x37c] ;  /* 0x0000df00ff017b82 */ /* 0x000fe20000000800 */
[----:B------:R-:W0:Y:S07]  /*0010*/  S2R R2, SR_CTAID.X ;  /* 0x0000000000027919 */ /* 0x000e2e0000002500 */
[----:B------:R-:W0:Y:S01]  /*0020*/  LDC.64 R6, c[0x0][0x390] ;  /* 0x0000e400ff067b82 */ /* 0x000e220000000a00 */
[----:B------:R-:W1:Y:S01]  /*0030*/  LDCU.64 UR4, c[0x0][0x358] ;  /* 0x00006b00ff0477ac */ /* 0x000e620008000a00 */
[----:B------:R-:W2:Y:S01]  /*0040*/  S2R R11, SR_TID.X ;  /* 0x00000000000b7919 */ /* 0x000ea20000002100 */
[----:B------:R-:W2:Y:S05]  /*0050*/  LDCU UR6, c[0x0][0x380] ;  /* 0x00007000ff0677ac */ /* 0x000eaa0008000800 */
[----:B------:R-:W3:Y:S08]  /*0060*/  LDC.64 R8, c[0x0][0x398] ;  /* 0x0000e600ff087b82 */ /* 0x000ef00000000a00 */
[----:B------:R-:W4:Y:S08]  /*0070*/  LDC.64 R4, c[0x0][0x3a0] ;  /* 0x0000e800ff047b82 */ /* 0x000f300000000a00 */
[----:B------:R-:W5:Y:S01]  /*0080*/  LDC.64 R12, c[0x0][0x3a8] ;  /* 0x0000ea00ff0c7b82 */ /* 0x000f620000000a00 */
[----:B0-----:R-:W-:-:S07]  /*0090*/  IMAD.WIDE.U32 R6, R2, 0x4, R6 ;  /* 0x0000000402067825 */ /* 0x001fce00078e0006 */
[----:B------:R-:W0:Y:S01]  /*00a0*/  LDC.64 R14, c[0x0][0x3b0] ;  /* 0x0000ec00ff0e7b82 */ /* 0x000e220000000a00 */
[----:B-1----:R-:W2:Y:S02]  /*00b0*/  LDG.E R0, desc[UR4][R6.64] ;  /* 0x0000000406007981 */ /* 0x002ea4000c1e1900 */
[----:B--2---:R-:W-:-:S04]  /*00c0*/  IMAD R3, R11, UR6, R0 ;  /* 0x000000060b037c24 */ /* 0x004fc8000f8e0200 */
[----:B---3--:R-:W-:-:S06]  /*00d0*/  IMAD.WIDE R8, R3, 0x8, R8 ;  /* 0x0000000803087825 */ /* 0x008fcc00078e0208 */
[----:B------:R-:W2:Y:S01]  /*00e0*/  LDG.E.64 R8, desc[UR4][R8.64] ;  /* 0x0000000408087981 */ /* 0x000ea2000c1e1b00 */
[----:B------:R-:W-:-:S04]  /*00f0*/  IMAD R0, R11, UR6, R2 ;  /* 0x000000060b007c24 */ /* 0x000fc8000f8e0202 */
[----:B----4-:R-:W-:-:S05]  /*0100*/  IMAD.WIDE R4, R0, 0x8, R4 ;  /* 0x0000000800047825 */ /* 0x010fca00078e0204 */
[----:B--2---:R1:W-:Y:S04]  /*0110*/  STG.E.64 desc[UR4][R4.64], R8 ;  /* 0x0000000804007986 */ /* 0x0043e8000c101b04 */
[----:B------:R-:W2:Y:S02]  /*0120*/  LDG.E R6, desc[UR4][R6.64] ;  /* 0x0000000406067981 */ /* 0x000ea4000c1e1900 */
[----:B--2---:R-:W-:Y:S02]  /*0130*/  IMAD R3, R11, UR6, R6 ;  /* 0x000000060b037c24 */ /* 0x004fe4000f8e0206 */
[----:B0-----:R-:W-:Y:S01]  /*0140*/  IMAD.WIDE R14, R0, 0x8, R14 ;  /* 0x00000008000e7825 */ /* 0x001fe200078e020e */
[----:B------:R-:W0:Y:S03]  /*0150*/  LDC.64 R10, c[0x0][0x388] ;  /* 0x0000e200ff0a7b82 */ /* 0x000e260000000a00 */
[----:B-----5:R-:W-:-:S06]  /*0160*/  IMAD.WIDE R12, R3, 0x8, R12 ;  /* 0x00000008030c7825 */ /* 0x020fcc00078e020c */
[----:B------:R-:W2:Y:S01]  /*0170*/  LDG.E.64 R12, desc[UR4][R12.64] ;  /* 0x000000040c0c7981 */ /* 0x000ea2000c1e1b00 */
[----:B0-----:R-:W-:-:S03]  /*0180*/  IMAD.WIDE.U32 R2, R2, 0x8, R10 ;  /* 0x0000000802027825 */ /* 0x001fc600078e000a */
[----:B--2---:R0:W-:Y:S01]  /*0190*/  STG.E.64 desc[UR4][R14.64], R12 ;  /* 0x0000000c0e007986 */ /* 0x0041e2000c101b04 */
[----:B------:R-:W-:Y:S06]  /*01a0*/  BAR.SYNC.DEFER_BLOCKING 0x0 ;  /* 0x0000000000007b1d */ /* 0x000fec0000010000 */
[----:B-1----:R-:W2:Y:S01]  /*01b0*/  LDG.E.64 R8, desc[UR4][R2.64] ;  /* 0x0000000402087981 */ /* 0x002ea2000c1e1b00 */
[----:B------:R-:W-:Y:S02]  /*01c0*/  IMAD.MOV.U32 R16, RZ, RZ, 0x0 ;  /* 0x00000000ff107424 */ /* 0x000fe400078e00ff */
[----:B------:R-:W-:Y:S01]  /*01d0*/  IMAD.MOV.U32 R17, RZ, RZ, 0x3fd80000 ;  /* 0x3fd80000ff117424 */ /* 0x000fe200078e00ff */
[----:B--2---:R-:W1:Y:S01]  /*01e0*/  MUFU.RSQ64H R11, R9 ;  /* 0x00000009000b7308 */ /* 0x004e620000001c00 */
[----:B------:R-:W-:-:S05]  /*01f0*/  VIADD R10, R9, 0xfcb00000 ;  /* 0xfcb00000090a7836 */ /* 0x000fca0000000000 */
[----:B------:R-:W-:Y:S01]  /*0200*/  ISETP.GE.U32.AND P0, PT, R10, 0x7ca00000, PT ;  /* 0x7ca000000a00780c */ /* 0x000fe20003f06070 */
[----:B-1----:R-:W-:-:S08]  /*0210*/  DMUL R6, R10, R10 ;  /* 0x0000000a0a067228 */ /* 0x002fd00000000000 */
[----:B------:R-:W-:-:S08]  /*0220*/  DFMA R6, R8, -R6, 1 ;  /* 0x3ff000000806742b */ /* 0x000fd00000000806 */
[----:B------:R-:W-:Y:S02]  /*0230*/  DFMA R16, R6, R16, 0.5 ;  /* 0x3fe000000610742b */ /* 0x000fe40000000010 */
[----:B------:R-:W-:-:S08]  /*0240*/  DMUL R6, R10, R6 ;  /* 0x000000060a067228 */ /* 0x000fd00000000000 */
[----:B------:R-:W-:-:S08]  /*0250*/  DFMA R16, R16, R6, R10 ;  /* 0x000000061010722b */ /* 0x000fd0000000000a */
[----:B0-----:R-:W-:Y:S02]  /*0260*/  DMUL R12, R8, R16 ;  /* 0x00000010080c7228 */ /* 0x001fe40000000000 */
[----:B------:R-:W-:Y:S02]  /*0270*/  VIADD R19, R17, 0xfff00000 ;  /* 0xfff0000011137836 */ /* 0x000fe40000000000 */
[----:B------:R-:W-:-:S04]  /*0280*/  IMAD.MOV.U32 R18, RZ, RZ, R16 ;  /* 0x000000ffff127224 */ /* 0x000fc800078e0010 */
[----:B------:R-:W-:-:S08]  /*0290*/  DFMA R14, R12, -R12, R8 ;  /* 0x8000000c0c0e722b */ /* 0x000fd00000000008 */
[----:B------:R-:W-:Y:S01]  /*02a0*/  DFMA R6, R14, R18, R12 ;  /* 0x000000120e06722b */ /* 0x000fe2000000000c */
[----:B------:R-:W-:Y:S10]  /*02b0*/  @!P0 BRA `(.L_x_0) ;  /* 0x0000000000108947 */ /* 0x000ff40003800000 */
[----:B------:R-:W-:-:S07]  /*02c0*/  MOV R6, 0x2e0 ;  /* 0x000002e000067802 */ /* 0x000fce0000000f00 */
[----:B------:R-:W-:Y:S05]  /*02d0*/  CALL.REL.NOINC `($__internal_1_$__cuda_sm20_dsqrt_rn_f64_mediumpath_v1) ;  /* 0x0000000400ec7944 */ /* 0x000fea0003c00000 */
[----:B------:R-:W-:Y:S02]  /*02e0*/  IMAD.MOV.U32 R6, RZ, RZ, R10 ;  /* 0x000000ffff067224 */ /* 0x000fe400078e000a */
[----:B------:R-:W-:-:S07]  /*02f0*/  IMAD.MOV.U32 R7, RZ, RZ, R11 ;  /* 0x000000ffff077224 */ /* 0x000fce00078e000b */
.L_x_0:
[----:B------:R0:W-:Y:S04]  /*0300*/  STG.E.64 desc[UR4][R2.64], R6 ;  /* 0x0000000602007986 */ /* 0x0001e8000c101b04 */
[----:B------:R-:W2:Y:S01]  /*0310*/  LDG.E.64 R8, desc[UR4][R4.64] ;  /* 0x0000000404087981 */ /* 0x000ea2000c1e1b00 */
[----:B------:R-:W1:Y:S01]  /*0320*/  MUFU.RCP64H R11, R7 ;  /* 0x00000007000b7308 */ /* 0x000e620000001800 */
[----:B------:R-:W-:Y:S01]  /*0330*/  IMAD.MOV.U32 R10, RZ, RZ, 0x1 ;  /* 0x00000001ff0a7424 */ /* 0x000fe200078e00ff */
[----:B------:R-:W-:Y:S05]  /*0340*/  BSSY.RECONVERGENT B0, `(.L_x_1) ;  /* 0x0000011000007945 */ /* 0x000fea0003800200 */
[----:B-1----:R-:W-:-:S08]  /*0350*/  DFMA R12, R10, -R6, 1 ;  /* 0x3ff000000a0c742b */ /* 0x002fd00000000806 */
[----:B------:R-:W-:-:S08]  /*0360*/  DFMA R12, R12, R12, R12 ;  /* 0x0000000c0c0c722b */ /* 0x000fd0000000000c */
[----:B------:R-:W-:-:S08]  /*0370*/  DFMA R12, R10, R12, R10 ;  /* 0x0000000c0a0c722b */ /* 0x000fd0000000000a */
[----:B------:R-:W-:-:S08]  /*0380*/  DFMA R10, R12, -R6, 1 ;  /* 0x3ff000000c0a742b */ /* 0x000fd00000000806 */
[----:B------:R-:W-:-:S08]  /*0390*/  DFMA R10, R12, R10, R12 ;  /* 0x0000000a0c0a722b */ /* 0x000fd0000000000c */
[----:B--2---:R-:W-:Y:S01]  /*03a0*/  DMUL R12, R8, R10 ;  /* 0x0000000a080c7228 */ /* 0x004fe20000000000 */
[----:B------:R-:W-:-:S07]  /*03b0*/  FSETP.GEU.AND P1, PT, |R9|, 6.5827683646048100446e-37, PT ;  /* 0x036000000900780b */ /* 0x000fce0003f2e200 */
[----:B------:R-:W-:-:S08]  /*03c0*/  DFMA R14, R12, -R6, R8 ;  /* 0x800000060c0e722b */ /* 0x000fd00000000008 */
[----:B0-----:R-:W-:-:S10]  /*03d0*/  DFMA R2, R10, R14, R12 ;  /* 0x0000000e0a02722b */ /* 0x001fd4000000000c */
[----:B------:R-:W-:-:S05]  /*03e0*/  FFMA R4, RZ, R7, R3 ;  /* 0x00000007ff047223 */ /* 0x000fca0000000003 */
[----:B------:R-:W-:-:S13]  /*03f0*/  FSETP.GT.AND P0, PT, |R4|, 1.469367938527859385e-39, PT ;  /* 0x001000000400780b */ /* 0x000fda0003f04200 */
[----:B------:R-:W-:Y:S05]  /*0400*/  @P0 BRA P1, `(.L_x_2) ;  /* 0x0000000000100947 */ /* 0x000fea0000800000 */
[----:B------:R-:W-:Y:S01]  /*0410*/  IMAD.MOV.U32 R4, RZ, RZ, R6 ;  /* 0x000000ffff047224 */ /* 0x000fe200078e0006 */
[----:B------:R-:W-:Y:S02]  /*0420*/  MOV R5, R7 ;  /* 0x0000000700057202 */ /* 0x000fe40000000f00 */
[----:B------:R-:W-:-:S07]  /*0430*/  MOV R10, 0x450 ;  /* 0x00000450000a7802 */ /* 0x000fce0000000f00 */
[----:B------:R-:W-:Y:S05]  /*0440*/  CALL.REL.NOINC `($__internal_0_$__cuda_sm20_div_rn_f64_full) ;  /* 0x0000000000147944 */ /* 0x000fea0003c00000 */
.L_x_2:
[----:B------:R-:W-:Y:S05]  /*0450*/  BSYNC.RECONVERGENT B0 ;  /* 0x0000000000007941 */ /* 0x000fea0003800200 */
.L_x_1:
[----:B------:R-:W0:Y:S02]  /*0460*/  LDC.64 R4, c[0x0][0x398] ;  /* 0x0000e600ff047b82 */ /* 0x000e240000000a00 */
[----:B0-----:R-:W-:-:S05]  /*0470*/  IMAD.WIDE R4, R0, 0x8, R4 ;  /* 0x0000000800047825 */ /* 0x001fca00078e0204 */
[----:B------:R-:W-:Y:S01]  /*0480*/  STG.E.64 desc[UR4][R4.64], R2 ;  /* 0x0000000204007986 */ /* 0x000fe2000c101b04 */
[----:B------:R-:W-:Y:S05]  /*0490*/  EXIT ;  /* 0x000000000000794d */ /* 0x000fea0003800000 */
        .weak           $__internal_0_$__cuda_sm20_div_rn_f64_full
        .type           $__internal_0_$__cuda_sm20_div_rn_f64_full,@function
        .size           $__internal_0_$__cuda_sm20_div_rn_f64_full,($__internal_1_$__cuda_sm20_dsqrt_rn_f64_mediumpath_v1 - $__internal_0_$__cuda_sm20_div_rn_f64_full)
$__internal_0_$__cuda_sm20_div_rn_f64_full:
[C---:B------:R-:W-:Y:S01]  /*04a0*/  FSETP.GEU.AND P0, PT, |R5|.reuse, 1.469367938527859385e-39, PT ;  /* 0x001000000500780b */ /* 0x040fe20003f0e200 */
[----:B------:R-:W-:Y:S01]  /*04b0*/  IMAD.MOV.U32 R7, RZ, RZ, R9 ;  /* 0x000000ffff077224 */ /* 0x000fe200078e0009 */
[C---:B------:R-:W-:Y:S01]  /*04c0*/  LOP3.LUT R2, R5.reuse, 0x800fffff, RZ, 0xc0, !PT ;  /* 0x800fffff05027812 */ /* 0x040fe200078ec0ff */
[----:B------:R-:W-:Y:S01]  /*04d0*/  IMAD.MOV.U32 R16, RZ, RZ, 0x1 ;  /* 0x00000001ff107424 */ /* 0x000fe200078e00ff */
[----:B------:R-:W-:Y:S01]  /*04e0*/  LOP3.LUT R14, R5, 0x7ff00000, RZ, 0xc0, !PT ;  /* 0x7ff00000050e7812 */ /* 0x000fe200078ec0ff */
[----:B------:R-:W-:Y:S01]  /*04f0*/  IMAD.MOV.U32 R6, RZ, RZ, R8 ;  /* 0x000000ffff067224 */ /* 0x000fe200078e0008 */
[----:B------:R-:W-:Y:S01]  /*0500*/  LOP3.LUT R3, R2, 0x3ff00000, RZ, 0xfc, !PT ;  /* 0x3ff0000002037812 */ /* 0x000fe200078efcff */
[----:B------:R-:W-:Y:S01]  /*0510*/  IMAD.MOV.U32 R2, RZ, RZ, R4 ;  /* 0x000000ffff027224 */ /* 0x000fe200078e0004 */
[C---:B------:R-:W-:Y:S01]  /*0520*/  FSETP.GEU.AND P2, PT, |R7|.reuse, 1.469367938527859385e-39, PT ;  /* 0x001000000700780b */ /* 0x040fe20003f4e200 */
[----:B------:R-:W-:Y:S01]  /*0530*/  BSSY.RECONVERGENT B1, `(.L_x_3) ;  /* 0x0000051000017945 */ /* 0x000fe20003800200 */
[----:B------:R-:W-:-:S03]  /*0540*/  LOP3.LUT R11, R7, 0x7ff00000, RZ, 0xc0, !PT ;  /* 0x7ff00000070b7812 */ /* 0x000fc600078ec0ff */
[----:B------:R-:W-:Y:S01]  /*0550*/  @!P0 DMUL R2, R4, 8.98846567431157953865e+307 ;  /* 0x7fe0000004028828 */ /* 0x000fe20000000000 */
[----:B------:R-:W-:-:S05]  /*0560*/  ISETP.GE.U32.AND P1, PT, R11, R14, PT ;  /* 0x0000000e0b00720c */ /* 0x000fca0003f26070 */
[----:B------:R-:W0:Y:S02]  /*0570*/  MUFU.RCP64H R17, R3 ;  /* 0x0000000300117308 */ /* 0x000e240000001800 */
[----:B------:R-:W-:Y:S01]  /*0580*/  @!P2 LOP3.LUT R12, R5, 0x7ff00000, RZ, 0xc0, !PT ;  /* 0x7ff00000050ca812 */ /* 0x000fe200078ec0ff */
[----:B------:R-:W-:-:S03]  /*0590*/  @!P2 IMAD.MOV.U32 R18, RZ, RZ, RZ ;  /* 0x000000ffff12a224 */ /* 0x000fc600078e00ff */
[----:B------:R-:W-:Y:S01]  /*05a0*/  @!P2 ISETP.GE.U32.AND P3, PT, R11, R12, PT ;  /* 0x0000000c0b00a20c */ /* 0x000fe20003f66070 */
[----:B------:R-:W-:-:S05]  /*05b0*/  IMAD.MOV.U32 R12, RZ, RZ, 0x1ca00000 ;  /* 0x1ca00000ff0c7424 */ /* 0x000fca00078e00ff */
[----:B------:R-:W-:-:S04]  /*05c0*/  @!P2 SEL R13, R12, 0x63400000, !P3 ;  /* 0x634000000c0da807 */ /* 0x000fc80005800000 */
[----:B------:R-:W-:Y:S01]  /*05d0*/  @!P2 LOP3.LUT R13, R13, 0x80000000, R7, 0xf8, !PT ;  /* 0x800000000d0da812 */ /* 0x000fe200078ef807 */
[----:B0-----:R-:W-:-:S03]  /*05e0*/  DFMA R8, R16, -R2, 1 ;  /* 0x3ff000001008742b */ /* 0x001fc60000000802 */
[----:B------:R-:W-:-:S05]  /*05f0*/  @!P2 LOP3.LUT R19, R13, 0x100000, RZ, 0xfc, !PT ;  /* 0x001000000d13a812 */ /* 0x000fca00078efcff */
[----:B------:R-:W-:-:S08]  /*0600*/  DFMA R8, R8, R8, R8 ;  /* 0x000000080808722b */ /* 0x000fd00000000008 */
[----:B------:R-:W-:Y:S01]  /*0610*/  DFMA R16, R16, R8, R16 ;  /* 0x000000081010722b */ /* 0x000fe20000000010 */
[----:B------:R-:W-:Y:S01]  /*0620*/  SEL R9, R12, 0x63400000, !P1 ;  /* 0x634000000c097807 */ /* 0x000fe20004800000 */
[----:B------:R-:W-:-:S03]  /*0630*/  IMAD.MOV.U32 R8, RZ, RZ, R6 ;  /* 0x000000ffff087224 */ /* 0x000fc600078e0006 */
[----:B------:R-:W-:-:S03]  /*0640*/  LOP3.LUT R9, R9, 0x800fffff, R7, 0xf8, !PT ;  /* 0x800fffff09097812 */ /* 0x000fc600078ef807 */
[----:B------:R-:W-:-:S03]  /*0650*/  DFMA R20, R16, -R2, 1 ;  /* 0x3ff000001014742b */ /* 0x000fc60000000802 */
[----:B------:R-:W-:-:S05]  /*0660*/  @!P2 DFMA R8, R8, 2, -R18 ;  /* 0x400000000808a82b */ /* 0x000fca0000000812 */
[----:B------:R-:W-:Y:S01]  /*0670*/  DFMA R16, R16, R20, R16 ;  /* 0x000000141010722b */ /* 0x000fe20000000010 */
[----:B------:R-:W-:Y:S01]  /*0680*/  MOV R21, R11 ;  /* 0x0000000b00157202 */ /* 0x000fe20000000f00 */
[----:B------:R-:W-:Y:S01]  /*0690*/  IMAD.MOV.U32 R20, RZ, RZ, R14 ;  /* 0x000000ffff147224 */ /* 0x000fe200078e000e */
[----:B------:R-:W-:Y:S02]  /*06a0*/  @!P0 LOP3.LUT R20, R3, 0x7ff00000, RZ, 0xc0, !PT ;  /* 0x7ff0000003148812 */ /* 0x000fe400078ec0ff */
[----:B------:R-:W-:-:S03]  /*06b0*/  @!P2 LOP3.LUT R21, R9, 0x7ff00000, RZ, 0xc0, !PT ;  /* 0x7ff000000915a812 */ /* 0x000fc600078ec0ff */
[----:B------:R-:W-:Y:S01]  /*06c0*/  DMUL R18, R16, R8 ;  /* 0x0000000810127228 */ /* 0x000fe20000000000 */
[----:B------:R-:W-:Y:S02]  /*06d0*/  VIADD R22, R20, 0xffffffff ;  /* 0xffffffff14167836 */ /* 0x000fe40000000000 */
[----:B------:R-:W-:-:S05]  /*06e0*/  VIADD R13, R21, 0xffffffff ;  /* 0xffffffff150d7836 */ /* 0x000fca0000000000 */
[----:B------:R-:W-:Y:S01]  /*06f0*/  ISETP.GT.U32.AND P0, PT, R13, 0x7feffffe, PT ;  /* 0x7feffffe0d00780c */ /* 0x000fe20003f04070 */
[----:B------:R-:W-:-:S03]  /*0700*/  DFMA R14, R18, -R2, R8 ;  /* 0x80000002120e722b */ /* 0x000fc60000000008 */
[----:B------:R-:W-:-:S05]  /*0710*/  ISETP.GT.U32.OR P0, PT, R22, 0x7feffffe, P0 ;  /* 0x7feffffe1600780c */ /* 0x000fca0000704470 */
[----:B------:R-:W-:-:S08]  /*0720*/  DFMA R14, R16, R14, R18 ;  /* 0x0000000e100e722b */ /* 0x000fd00000000012 */
[----:B------:R-:W-:Y:S05]  /*0730*/  @P0 BRA `(.L_x_4) ;  /* 0x00000000006c0947 */ /* 0x000fea0003800000 */
[----:B------:R-:W-:-:S04]  /*0740*/  LOP3.LUT R16, R5, 0x7ff00000, RZ, 0xc0, !PT ;  /* 0x7ff0000005107812 */ /* 0x000fc800078ec0ff */
[CC--:B------:R-:W-:Y:S02]  /*0750*/  VIADDMNMX R6, R11.reuse, -R16.reuse, 0xb9600000, !PT ;  /* 0xb96000000b067446 */ /* 0x0c0fe40007800910 */
[----:B------:R-:W-:Y:S02]  /*0760*/  ISETP.GE.U32.AND P0, PT, R11, R16, PT ;  /* 0x000000100b00720c */ /* 0x000fe40003f06070 */
[----:B------:R-:W-:Y:S02]  /*0770*/  VIMNMX R6, PT, PT, R6, 0x46a00000, PT ;  /* 0x46a0000006067848 */ /* 0x000fe40003fe0100 */
[----:B------:R-:W-:-:S05]  /*0780*/  SEL R11, R12, 0x63400000, !P0 ;  /* 0x634000000c0b7807 */ /* 0x000fca0004000000 */
[----:B------:R-:W-:Y:S02]  /*0790*/  IMAD.IADD R11, R6, 0x1, -R11 ;  /* 0x00000001060b7824 */ /* 0x000fe400078e0a0b */
[----:B------:R-:W-:Y:S02]  /*07a0*/  IMAD.MOV.U32 R6, RZ, RZ, RZ ;  /* 0x000000ffff067224 */ /* 0x000fe400078e00ff */
[----:B------:R-:W-:-:S06]  /*07b0*/  VIADD R7, R11, 0x7fe00000 ;  /* 0x7fe000000b077836 */ /* 0x000fcc0000000000 */
[----:B------:R-:W-:-:S10]  /*07c0*/  DMUL R12, R14, R6 ;  /* 0x000000060e0c7228 */ /* 0x000fd40000000000 */
[----:B------:R-:W-:-:S13]  /*07d0*/  FSETP.GTU.AND P0, PT, |R13|, 1.469367938527859385e-39, PT ;  /* 0x001000000d00780b */ /* 0x000fda0003f0c200 */
[----:B------:R-:W-:Y:S05]  /*07e0*/  @P0 BRA `(.L_x_5) ;  /* 0x0000000000940947 */ /* 0x000fea0003800000 */
[----:B------:R-:W-:Y:S01]  /*07f0*/  DFMA R2, R14, -R2, R8 ;  /* 0x800000020e02722b */ /* 0x000fe20000000008 */
[----:B------:R-:W-:-:S09]  /*0800*/  IMAD.MOV.U32 R6, RZ, RZ, RZ ;  /* 0x000000ffff067224 */ /* 0x000fd200078e00ff */
[C---:B------:R-:W-:Y:S02]  /*0810*/  FSETP.NEU.AND P0, PT, R3.reuse, RZ, PT ;  /* 0x000000ff0300720b */ /* 0x040fe40003f0d000 */
[----:B------:R-:W-:-:S04]  /*0820*/  LOP3.LUT R5, R3, 0x80000000, R5, 0x48, !PT ;  /* 0x8000000003057812 */ /* 0x000fc800078e4805 */
[----:B------:R-:W-:-:S07]  /*0830*/  LOP3.LUT R7, R5, R7, RZ, 0xfc, !PT ;  /* 0x0000000705077212 */ /* 0x000fce00078efcff */
[----:B------:R-:W-:Y:S05]  /*0840*/  @!P0 BRA `(.L_x_5) ;  /* 0x00000000007c8947 */ /* 0x000fea0003800000 */
[----:B------:R-:W-:Y:S01]  /*0850*/  IADD3 R3, PT, PT, -R11, RZ, RZ ;  /* 0x000000ff0b037210 */ /* 0x000fe20007ffe1ff */
[----:B------:R-:W-:Y:S01]  /*0860*/  IMAD.MOV.U32 R2, RZ, RZ, RZ ;  /* 0x000000ffff027224 */ /* 0x000fe200078e00ff */
[----:B------:R-:W-:-:S05]  /*0870*/  DMUL.RP R6, R14, R6 ;  /* 0x000000060e067228 */ /* 0x000fca0000008000 */
[----:B------:R-:W-:-:S05]  /*0880*/  DFMA R2, R12, -R2, R14 ;  /* 0x800000020c02722b */ /* 0x000fca000000000e */
[----:B------:R-:W-:Y:S02]  /*0890*/  LOP3.LUT R5, R7, R5, RZ, 0x3c, !PT ;  /* 0x0000000507057212 */ /* 0x000fe400078e3cff */
[----:B------:R-:W-:-:S04]  /*08a0*/  IADD3 R2, PT, PT, -R11, -0x43300000, RZ ;  /* 0xbcd000000b027810 */ /* 0x000fc80007ffe1ff */
[----:B------:R-:W-:-:S04]  /*08b0*/  FSETP.NEU.AND P0, PT, |R3|, R2, PT ;  /* 0x000000020300720b */ /* 0x000fc80003f0d200 */
[----:B------:R-:W-:Y:S02]  /*08c0*/  FSEL R12, R6, R12, !P0 ;  /* 0x0000000c060c7208 */ /* 0x000fe40004000000 */
[----:B------:R-:W-:Y:S01]  /*08d0*/  FSEL R13, R5, R13, !P0 ;  /* 0x0000000d050d7208 */ /* 0x000fe20004000000 */
[----:B------:R-:W-:Y:S06]  /*08e0*/  BRA `(.L_x_5) ;  /* 0x0000000000547947 */ /* 0x000fec0003800000 */
.L_x_4:
[----:B------:R-:W-:-:S14]  /*08f0*/  DSETP.NAN.AND P0, PT, R6, R6, PT ;  /* 0x000000060600722a */ /* 0x000fdc0003f08000 */
[----:B------:R-:W-:Y:S05]  /*0900*/  @P0 BRA `(.L_x_6) ;  /* 0x0000000000440947 */ /* 0x000fea0003800000 */
[----:B------:R-:W-:-:S14]  /*0910*/  DSETP.NAN.AND P0, PT, R4, R4, PT ;  /* 0x000000040400722a */ /* 0x000fdc0003f08000 */
[----:B------:R-:W-:Y:S05]  /*0920*/  @P0 BRA `(.L_x_7) ;  /* 0x0000000000300947 */ /* 0x000fea0003800000 */
[----:B------:R-:W-:Y:S01]  /*0930*/  ISETP.NE.AND P0, PT, R21, R20, PT ;  /* 0x000000141500720c */ /* 0x000fe20003f05270 */
[----:B------:R-:W-:Y:S02]  /*0940*/  IMAD.MOV.U32 R12, RZ, RZ, 0x0 ;  /* 0x00000000ff0c7424 */ /* 0x000fe400078e00ff */
[----:B------:R-:W-:-:S10]  /*0950*/  IMAD.MOV.U32 R13, RZ, RZ, -0x80000 ;  /* 0xfff80000ff0d7424 */ /* 0x000fd400078e00ff */
[----:B------:R-:W-:Y:S05]  /*0960*/  @!P0 BRA `(.L_x_5) ;  /* 0x0000000000348947 */ /* 0x000fea0003800000 */
[----:B------:R-:W-:Y:S02]  /*0970*/  ISETP.NE.AND P0, PT, R21, 0x7ff00000, PT ;  /* 0x7ff000001500780c */ /* 0x000fe40003f05270 */
[----:B------:R-:W-:Y:S02]  /*0980*/  LOP3.LUT R13, R7, 0x80000000, R5, 0x48, !PT ;  /* 0x80000000070d7812 */ /* 0x000fe400078e4805 */
[----:B------:R-:W-:-:S13]  /*0990*/  ISETP.EQ.OR P0, PT, R20, RZ, !P0 ;  /* 0x000000ff1400720c */ /* 0x000fda0004702670 */
[----:B------:R-:W-:Y:S01]  /*09a0*/  @P0 LOP3.LUT R2, R13, 0x7ff00000, RZ, 0xfc, !PT ;  /* 0x7ff000000d020812 */ /* 0x000fe200078efcff */
[----:B------:R-:W-:Y:S02]  /*09b0*/  @!P0 IMAD.MOV.U32 R12, RZ, RZ, RZ ;  /* 0x000000ffff0c8224 */ /* 0x000fe400078e00ff */
[----:B------:R-:W-:Y:S02]  /*09c0*/  @P0 IMAD.MOV.U32 R12, RZ, RZ, RZ ;  /* 0x000000ffff0c0224 */ /* 0x000fe400078e00ff */
[----:B------:R-:W-:Y:S01]  /*09d0*/  @P0 IMAD.MOV.U32 R13, RZ, RZ, R2 ;  /* 0x000000ffff0d0224 */ /* 0x000fe200078e0002 */
[----:B------:R-:W-:Y:S06]  /*09e0*/  BRA `(.L_x_5) ;  /* 0x0000000000147947 */ /* 0x000fec0003800000 */
.L_x_7:
[----:B------:R-:W-:Y:S01]  /*09f0*/  LOP3.LUT R13, R5, 0x80000, RZ, 0xfc, !PT ;  /* 0x00080000050d7812 */ /* 0x000fe200078efcff */
[----:B------:R-:W-:Y:S01]  /*0a00*/  IMAD.MOV.U32 R12, RZ, RZ, R4 ;  /* 0x000000ffff0c7224 */ /* 0x000fe200078e0004 */
[----:B------:R-:W-:Y:S06]  /*0a10*/  BRA `(.L_x_5) ;  /* 0x0000000000087947 */ /* 0x000fec0003800000 */
.L_x_6:
[----:B------:R-:W-:Y:S02]  /*0a20*/  LOP3.LUT R13, R7, 0x80000, RZ, 0xfc, !PT ;  /* 0x00080000070d7812 */ /* 0x000fe400078efcff */
[----:B------:R-:W-:-:S07]  /*0a30*/  MOV R12, R6 ;  /* 0x00000006000c7202 */ /* 0x000fce0000000f00 */
.L_x_5:
[----:B------:R-:W-:Y:S05]  /*0a40*/  BSYNC.RECONVERGENT B1 ;  /* 0x0000000000017941 */ /* 0x000fea0003800200 */
.L_x_3:
[----:B------:R-:W-:Y:S02]  /*0a50*/  IMAD.MOV.U32 R11, RZ, RZ, 0x0 ;  /* 0x00000000ff0b7424 */ /* 0x000fe400078e00ff */
[----:B------:R-:W-:Y:S02]  /*0a60*/  IMAD.MOV.U32 R2, RZ, RZ, R12 ;  /* 0x000000ffff027224 */ /* 0x000fe400078e000c */
[----:B------:R-:W-:Y:S01]  /*0a70*/  IMAD.MOV.U32 R3, RZ, RZ, R13 ;  /* 0x000000ffff037224 */ /* 0x000fe200078e000d */
[----:B------:R-:W-:Y:S06]  /*0a80*/  RET.REL.NODEC R10 `(_Z7svdSortiPdPiS_S_S_S_) ;  /* 0xfffffff40a5c7950 */ /* 0x000fec0003c3ffff */
        .weak           $__internal_1_$__cuda_sm20_dsqrt_rn_f64_mediumpath_v1
        .type           $__internal_1_$__cuda_sm20_dsqrt_rn_f64_mediumpath_v1,@function
        .size           $__internal_1_$__cuda_sm20_dsqrt_rn_f64_mediumpath_v1,(.L_x_65 - $__internal_1_$__cuda_sm20_dsqrt_rn_f64_mediumpath_v1)
$__internal_1_$__cuda_sm20_dsqrt_rn_f64_mediumpath_v1:
[----:B------:R-:W-:Y:S01]  /*0a90*/  ISETP.GE.U32.AND P0, PT, R10, -0x3400000, PT ;  /* 0xfcc000000a00780c */ /* 0x000fe20003f06070 */
[----:B------:R-:W-:-:S12]  /*0aa0*/  IMAD.MOV.U32 R17, RZ, RZ, R19 ;  /* 0x000000ffff117224 */ /* 0x000fd800078e0013 */
[----:B------:R-:W-:Y:S05]  /*0ab0*/  @!P0 BRA `(.L_x_8) ;  /* 0x0000000000208947 */ /* 0x000fea0003800000 */
[----:B------:R-:W-:-:S10]  /*0ac0*/  DFMA.RM R12, R14, R16, R12 ;  /* 0x000000100e0c722b */ /* 0x000fd4000000400c */
[----:B------:R-:W-:-:S05]  /*0ad0*/  IADD3 R10, P0, PT, R12, 0x1, RZ ;  /* 0x000000010c0a7810 */ /* 0x000fca0007f1e0ff */
[----:B------:R-:W-:-:S06]  /*0ae0*/  IMAD.X R11, RZ, RZ, R13, P0 ;  /* 0x000000ffff0b7224 */ /* 0x000fcc00000e060d */
[----:B------:R-:W-:-:S08]  /*0af0*/  DFMA.RP R8, -R12, R10, R8 ;  /* 0x0000000a0c08722b */ /* 0x000fd00000008108 */
[----:B------:R-:W-:-:S06]  /*0b00*/  DSETP.GT.AND P0, PT, R8, RZ, PT ;  /* 0x000000ff0800722a */ /* 0x000fcc0003f04000 */
[----:B------:R-:W-:Y:S02]  /*0b10*/  FSEL R10, R10, R12, P0 ;  /* 0x0000000c0a0a7208 */ /* 0x000fe40000000000 */
[----:B------:R-:W-:Y:S01]  /*0b20*/  FSEL R11, R11, R13, P0 ;  /* 0x0000000d0b0b7208 */ /* 0x000fe20000000000 */
[----:B------:R-:W-:Y:S06]  /*0b30*/  BRA `(.L_x_9) ;  /* 0x0000000000647947 */ /* 0x000fec0003800000 */
.L_x_8:
[----:B------:R-:W-:-:S14]  /*0b40*/  DSETP.NE.AND P0, PT, R8, RZ, PT ;  /* 0x000000ff0800722a */ /* 0x000fdc0003f05000 */
[----:B------:R-:W-:Y:S05]  /*0b50*/  @!P0 BRA `(.L_x_10) ;  /* 0x0000000000588947 */ /* 0x000fea0003800000 */
[----:B------:R-:W-:-:S13]  /*0b60*/  ISETP.GE.AND P0, PT, R9, RZ, PT ;  /* 0x000000ff0900720c */ /* 0x000fda0003f06270 */
[----:B------:R-:W-:Y:S02]  /*0b70*/  @!P0 IMAD.MOV.U32 R10, RZ, RZ, 0x0 ;  /* 0x00000000ff0a8424 */ /* 0x000fe400078e00ff */
[----:B------:R-:W-:Y:S01]  /*0b80*/  @!P0 IMAD.MOV.U32 R11, RZ, RZ, -0x80000 ;  /* 0xfff80000ff0b8424 */ /* 0x000fe200078e00ff */
[----:B------:R-:W-:Y:S06]  /*0b90*/  @!P0 BRA `(.L_x_9) ;  /* 0x00000000004c8947 */ /* 0x000fec0003800000 */
[----:B------:R-:W-:-:S13]  /*0ba0*/  ISETP.GT.AND P0, PT, R9, 0x7fefffff, PT ;  /* 0x7fefffff0900780c */ /* 0x000fda0003f04270 */
[----:B------:R-:W-:Y:S05]  /*0bb0*/  @P0 BRA `(.L_x_10) ;  /* 0x0000000000400947 */ /* 0x000fea0003800000 */
[----:B------:R-:W-:Y:S01]  /*0bc0*/  DMUL R8, R8, 8.11296384146066816958e+31 ;  /* 0x4690000008087828 */ /* 0x000fe20000000000 */
[----:B------:R-:W-:Y:S01]  /*0bd0*/  MOV R10, RZ ;  /* 0x000000ff000a7202 */ /* 0x000fe20000000f00 */
[----:B------:R-:W-:Y:S02]  /*0be0*/  IMAD.MOV.U32 R14, RZ, RZ, 0x0 ;  /* 0x00000000ff0e7424 */ /* 0x000fe400078e00ff */
[----:B------:R-:W-:Y:S02]  /*0bf0*/  IMAD.MOV.U32 R15, RZ, RZ, 0x3fd80000 ;  /* 0x3fd80000ff0f7424 */ /* 0x000fe400078e00ff */
[----:B------:R-:W0:Y:S02]  /*0c00*/  MUFU.RSQ64H R11, R9 ;  /* 0x00000009000b7308 */ /* 0x000e240000001c00 */
[----:B0-----:R-:W-:-:S08]  /*0c10*/  DMUL R12, R10, R10 ;  /* 0x0000000a0a0c7228 */ /* 0x001fd00000000000 */
[----:B------:R-:W-:-:S08]  /*0c20*/  DFMA R12, R8, -R12, 1 ;  /* 0x3ff00000080c742b */ /* 0x000fd0000000080c */
[----:B------:R-:W-:Y:S02]  /*0c30*/  DFMA R14, R12, R14, 0.5 ;  /* 0x3fe000000c0e742b */ /* 0x000fe4000000000e */
[----:B------:R-:W-:-:S08]  /*0c40*/  DMUL R12, R10, R12 ;  /* 0x0000000c0a0c7228 */ /* 0x000fd00000000000 */
[----:B------:R-:W-:-:S08]  /*0c50*/  DFMA R12, R14, R12, R10 ;  /* 0x0000000c0e0c722b */ /* 0x000fd0000000000a */
[----:B------:R-:W-:Y:S02]  /*0c60*/  DMUL R10, R8, R12 ;  /* 0x0000000c080a7228 */ /* 0x000fe40000000000 */
[----:B------:R-:W-:-:S06]  /*0c70*/  VIADD R13, R13, 0xfff00000 ;  /* 0xfff000000d0d7836 */ /* 0x000fcc0000000000 */
[----:B------:R-:W-:-:S08]  /*0c80*/  DFMA R14, R10, -R10, R8 ;  /* 0x8000000a0a0e722b */ /* 0x000fd00000000008 */
[----:B------:R-:W-:-:S10]  /*0c90*/  DFMA R10, R12, R14, R10 ;  /* 0x0000000e0c0a722b */ /* 0x000fd4000000000a */
[----:B------:R-:W-:Y:S01]  /*0ca0*/  VIADD R11, R11, 0xfcb00000 ;  /* 0xfcb000000b0b7836 */ /* 0x000fe20000000000 */
[----:B------:R-:W-:Y:S06]  /*0cb0*/  BRA `(.L_x_9) ;  /* 0x0000000000047947 */ /* 0x000fec0003800000 */
.L_x_10:
[----:B------:R-:W-:-:S11]  /*0cc0*/  DADD R10, R8, R8 ;  /* 0x00000000080a7229 */ /* 0x000fd60000000008 */
.L_x_9:
[----:B------:R-:W-:-:S04]  /*0cd0*/  IMAD.MOV.U32 R7, RZ, RZ, 0x0 ;  /* 0x00000000ff077424 */ /* 0x000fc800078e00ff */
[----:B------:R-:W-:Y:S05]  /*0ce0*/  RET.REL.NODEC R6 `(_Z7svdSortiPdPiS_S_S_S_) ;  /* 0xfffffff006c47950 */ /* 0x000fea0003c3ffff */
.L_x_11:
[----:B------:R-:W-:-:S00]  /*0cf0*/  BRA `(.L_x_11) ;  /* 0xfffffffc00fc7947 */ /* 0x000fc0000383ffff */
[----:B------:R-:W-:-:S00]  /*0d00*/  NOP ;  /* 0x0000000000007918 */ /* 0x000fc00000000000 */
[----:B------:R-:W-:-:S00]  /*0d10*/  NOP ;  /* 0x0000000000007918 */ /* 0x000fc00000000000 */
[----:B------:R-:W-:-:S00]  /*0d20*/  NOP ;  /* 0x0000000000007918 */ /* 0x000fc00000000000 */
[----:B------:R-:W-:-:S00]  /*0d30*/  NOP ;  /* 0x0000000000007918 */ /* 0x000fc00000000000 */
[----:B------:R-:W-:-:S00]  /*0d40*/  NOP ;  /* 0x0000000000007918 */ /* 0x000fc00000000000 */
[----:B------:R-:W-:-:S00]  /*0d50*/  NOP ;  /* 0x0000000000007918 */ /* 0x000fc00000000000 */
[----:B------:R-:W-:-:S00]  /*0d60*/  NOP ;  /* 0x0000000000007918 */ /* 0x000fc00000000000 */
[----:B------:R-:W-:-:S00]  /*0d70*/  NOP ;  /* 0x0000000000007918 */ /* 0x000fc00000000000 */
.L_x_65:


//--------------------- .text._Z15one_side_jacobiiiiPdS_S_P8ringPairPi --------------------------
	.section	.text._Z15one_side_jacobiiiiPdS_S_P8ringPairPi,"ax",@progbits
	.align	128
.text._Z15one_side_jacobiiiiPdS_S_P8ringPairPi:
        .type           _Z15one_side_jacobiiiiPdS_S_P8ringPairPi,@function
        .size           _Z15one_side_jacobiiiiPdS_S_P8ringPairPi,(.L_x_68 - _Z15one_side_jacobiiiiPdS_S_P8ringPairPi)
        .other          _Z15one_side_jacobiiiiPdS_S_P8ringPairPi,@"STO_CUDA_ENTRY STV_DEFAULT"
_Z15one_side_jacobiiiiPdS_S_P8ringPairPi:
[----:B------:R-:W-:Y:S08]  /*0000*/  LDC R1, c[0x0][0x37c] ;  /* 0x0000df00ff017b82 */ /* 0x000ff00000000800 */
[----:B------:R-:W0:Y:S01]  /*0010*/  S2UR UR5, SR_CgaCtaId ;  /* 0x00000000000579c3 */ /* 0x000e220000008800 */
[----:B------:R-:W1:Y:S01]  /*0020*/  S2R R0, SR_TID.X ;  /* 0x0000000000007919 */ /* 0x000e620000002100 */
[----:B------:R-:W-:Y:S01]  /*0030*/  UMOV UR4, 0x400 ;  /* 0x0000040000047882 */ /* 0x000fe20000000000 */
[----:B------:R-:W2:Y:S01]  /*0040*/  LDCU.64 UR6, c[0x0][0x358] ;  /* 0x00006b00ff0677ac */ /* 0x000ea20008000a00 */
[----:B------:R-:W-:Y:S01]  /*0050*/  BSSY.RECONVERGENT B0, `(.L_x_12) ;  /* 0x0000083000007945 */ /* 0x000fe20003800200 */
[----:B0-----:R-:W-:-:S09]  /*0060*/  ULEA UR4, UR5, UR4, 0x18 ;  /* 0x0000000405047291 */ /* 0x001fd2000f8ec0ff */
[----:B------:R-:W-:Y:S01]  /*0070*/  STS.64 [UR4+0x8], RZ ;  /* 0x000008ffff007988 */ /* 0x000fe20008000a04 */
[----:B-1----:R-:W-:-:S13]  /*0080*/  ISETP.NE.AND P0, PT, R0, RZ, PT ;  /* 0x000000ff0000720c */ /* 0x002fda0003f05270 */
[----:B--2---:R-:W-:Y:S05]  /*0090*/  @P0 BRA `(.L_x_13) ;  /* 0x0000000400f80947 */ /* 0x004fea0003800000 */
[----:B------:R-:W0:Y:S08]  /*00a0*/  LDC R2, c[0x0][0x388] ;  /* 0x0000e200ff027b82 */ /* 0x000e300000000800 */
[----:B------:R-:W1:Y:S08]  /*00b0*/  S2UR UR5, SR_CTAID.X ;  /* 0x00000000000579c3 */ /* 0x000e700000002500 */
[----:B------:R-:W1:Y:S08]  /*00c0*/  LDC.64 R4, c[0x0][0x380] ;  /* 0x0000e000ff047b82 */ /* 0x000e700000000a00 */
[----:B------:R-:W2:Y:S01]  /*00d0*/  LDC.64 R6, c[0x0][0x3a8] ;  /* 0x0000ea00ff067b82 */ /* 0x000ea20000000a00 */
[----:B0-----:R-:W-:-:S04]  /*00e0*/  LEA.HI R3, R2, R2, RZ, 0x1 ;  /* 0x0000000202037211 */ /* 0x001fc800078f08ff */
[----:B------:R-:W-:-:S05]  /*00f0*/  SHF.R.S32.HI R3, RZ, 0x1, R3 ;  /* 0x00000001ff037819 */ /* 0x000fca0000011403 */
[----:B-1----:R-:W-:-:S04]  /*0100*/  IMAD R3, R3, R4, UR5 ;  /* 0x0000000503037e24 */ /* 0x002fc8000f8e0204 */
[----:B--2---:R-:W-:-:S05]  /*0110*/  IMAD.WIDE R6, R3, 0x8, R6 ;  /* 0x0000000803067825 */ /* 0x004fca00078e0206 */
[----:B------:R-:W2:Y:S04]  /*0120*/  LDG.E R10, desc[UR6][R6.64] ;  /* 0x00000006060a7981 */ /* 0x000ea8000c1e1900 */
[----:B------:R-:W2:Y:S01]  /*0130*/  LDG.E R11, desc[UR6][R6.64+0x4] ;  /* 0x00000406060b7981 */ /* 0x000ea2000c1e1900 */
[----:B------:R-:W-:-:S03]  /*0140*/  ISETP.GE.AND P0, PT, R5, 0x1, PT ;  /* 0x000000010500780c */ /* 0x000fc60003f06270 */
[----:B--2---:R0:W-:Y:S10]  /*0150*/  STS.64 [UR4], R10 ;  /* 0x0000000aff007988 */ /* 0x0041f40008000a04 */
[----:B------:R-:W-:Y:S05]  /*0160*/  @!P0 BRA `(.L_x_13) ;  /* 0x0000000400c48947 */ /* 0x000fea0003800000 */
[C---:B------:R-:W-:Y:S01]  /*0170*/  ISETP.GE.U32.AND P1, PT, R5.reuse, 0x8, PT ;  /* 0x000000080500780c */ /* 0x040fe20003f26070 */
[----:B------:R-:W-:Y:S01]  /*0180*/  IMAD.MOV.U32 R7, RZ, RZ, RZ ;  /* 0x000000ffff077224 */ /* 0x000fe200078e00ff */
[----:B------:R-:W-:Y:S02]  /*0190*/  LOP3.LUT R3, R5, 0x7, RZ, 0xc0, !PT ;  /* 0x0000000705037812 */ /* 0x000fe400078ec0ff */
[----:B------:R-:W-:Y:S02]  /*01a0*/  CS2R R20, SRZ ;  /* 0x0000000000147805 */ /* 0x000fe4000001ff00 */
[----:B------:R-:W-:-:S07]  /*01b0*/  ISETP.NE.AND P0, PT, R3, RZ, PT ;  /* 0x000000ff0300720c */ /* 0x000fce0003f05270 */
[----:B------:R-:W-:Y:S06]  /*01c0*/  @!P1 BRA `(.L_x_14) ;  /* 0x0000000000cc9947 */ /* 0x000fec0003800000 */
[----:B------:R-:W-:Y:S01]  /*01d0*/  LOP3.LUT R7, R5, 0x7ffffff8, RZ, 0xc0, !PT ;  /* 0x7ffffff805077812 */ /* 0x000fe200078ec0ff */
[----:B------:R-:W-:Y:S01]  /*01e0*/  IMAD.MOV.U32 R27, RZ, RZ, R10 ;  /* 0x000000ffff1b7224 */ /* 0x000fe200078e000a */
[----:B------:R-:W-:Y:S01]  /*01f0*/  CS2R R20, SRZ ;  /* 0x0000000000147805 */ /* 0x000fe2000001ff00 */
[----:B------:R-:W-:Y:S01]  /*0200*/  IMAD.MOV.U32 R9, RZ, RZ, R11 ;  /* 0x000000ffff097224 */ /* 0x000fe200078e000b */
[----:B------:R-:W-:-:S07]  /*0210*/  IADD3 R4, PT, PT, -R7, RZ, RZ ;  /* 0x000000ff07047210 */ /* 0x000fce0007ffe1ff */
.L_x_15:
[----:B------:R-:W1:Y:S02]  /*0220*/  LDC.64 R14, c[0x0][0x390] ;  /* 0x0000e400ff0e7b82 */ /* 0x000e640000000a00 */
[----:B-1----:R-:W-:-:S04]  /*0230*/  IMAD.WIDE R24, R27, 0x8, R14 ;  /* 0x000000081b187825 */ /* 0x002fc800078e020e */
[----:B------:R-:W-:Y:S01]  /*0240*/  IMAD.WIDE R14, R9, 0x8, R14 ;  /* 0x00000008090e7825 */ /* 0x000fe200078e020e */
[----:B------:R1:W2:Y:S04]  /*0250*/  LDG.E.64 R12, desc[UR6][R24.64] ;  /* 0x00000006180c7981 */ /* 0x0002a8000c1e1b00 */
[----:B------:R-:W2:Y:S01]  /*0260*/  LDG.E.64 R18, desc[UR6][R14.64] ;  /* 0x000000060e127981 */ /* 0x000ea2000c1e1b00 */
[----:B------:R-:W-:-:S04]  /*0270*/  IMAD.WIDE R22, R2, 0x8, R14 ;  /* 0x0000000802167825 */ /* 0x000fc800078e020e */
[C---:B-1----:R-:W-:Y:S01]  /*0280*/  IMAD.WIDE R24, R2.reuse, 0x8, R24 ;  /* 0x0000000802187825 */ /* 0x042fe200078e0218 */
[----:B------:R1:W3:Y:S04]  /*0290*/  LDG.E.64 R14, desc[UR6][R22.64] ;  /* 0x00000006160e7981 */ /* 0x0002e8000c1e1b00 */
[----:B------:R4:W3:Y:S01]  /*02a0*/  LDG.E.64 R16, desc[UR6][R24.64] ;  /* 0x0000000618107981 */ /* 0x0008e2000c1e1b00 */
[----:B------:R-:W-:-:S04]  /*02b0*/  IMAD.WIDE R28, R2, 0x8, R24 ;  /* 0x00000008021c7825 */ /* 0x000fc800078e0218 */
[C---:B-1----:R-:W-:Y:S01]  /*02c0*/  IMAD.WIDE R22, R2.reuse, 0x8, R22 ;  /* 0x0000000802167825 */ /* 0x042fe200078e0216 */
[----:B--2---:R-:W-:Y:S01]  /*02d0*/  DFMA R18, R12, R18, R20 ;  /* 0x000000120c12722b */ /* 0x004fe20000000014 */
[----:B------:R1:W2:Y:S04]  /*02e0*/  LDG.E.64 R12, desc[UR6][R28.64] ;  /* 0x000000061c0c7981 */ /* 0x0002a8000c1e1b00 */
[----:B------:R5:W2:Y:S01]  /*02f0*/  LDG.E.64 R20, desc[UR6][R22.64] ;  /* 0x0000000616147981 */ /* 0x000aa2000c1e1b00 */
[----:B----4-:R-:W-:-:S04]  /*0300*/  IMAD.WIDE R24, R2, 0x8, R22 ;  /* 0x0000000802187825 */ /* 0x010fc800078e0216 */
[C---:B-1----:R-:W-:Y:S01]  /*0310*/  IMAD.WIDE R28, R2.reuse, 0x8, R28 ;  /* 0x00000008021c7825 */ /* 0x042fe200078e021c */
[----:B---3--:R-:W-:Y:S01]  /*0320*/  DFMA R14, R16, R14, R18 ;  /* 0x0000000e100e722b */ /* 0x008fe20000000012 */
[----:B------:R1:W3:Y:S04]  /*0330*/  LDG.E.64 R16, desc[UR6][R24.64] ;  /* 0x0000000618107981 */ /* 0x0002e8000c1e1b00 */
[----:B------:R4:W3:Y:S01]  /*0340*/  LDG.E.64 R18, desc[UR6][R28.64] ;  /* 0x000000061c127981 */ /* 0x0008e2000c1e1b00 */
[----:B-----5:R-:W-:-:S04]  /*0350*/  IMAD.WIDE R22, R2, 0x8, R28 ;  /* 0x0000000802167825 */ /* 0x020fc800078e021c */
        /* <DEDUP_REMOVED lines=10> */
[----:B-1----:R-:W-:-:S04]  /*0400*/  IMAD.WIDE R28, R2, 0x8, R28 ;  /* 0x00000008021c7825 */ /* 0x002fc800078e021c */
[----:B----4-:R-:W-:-:S06]  /*0410*/  IMAD.WIDE R22, R2, 0x8, R28 ;  /* 0x0000000802167825 */ /* 0x010fcc00078e021c */
[----:B------:R-:W4:Y:S01]  /*0420*/  LDG.E.64 R22, desc[UR6][R22.64] ;  /* 0x0000000616167981 */ /* 0x000f22000c1e1b00 */
[----:B--2---:R-:W-:-:S03]  /*0430*/  DFMA R12, R14, R12, R16 ;  /* 0x0000000c0e0c722b */ /* 0x004fc60000000010 */
[----:B------:R1:W2:Y:S04]  /*0440*/  LDG.E.64 R14, desc[UR6][R24.64] ;  /* 0x00000006180e7981 */ /* 0x0002a8000c1e1b00 */
[----:B------:R-:W2:Y:S01]  /*0450*/  LDG.E.64 R16, desc[UR6][R28.64] ;  /* 0x000000061c107981 */ /* 0x000ea2000c1e1b00 */
[----:B-1----:R-:W-:-:S06]  /*0460*/  IMAD.WIDE R24, R2, 0x8, R24 ;  /* 0x0000000802187825 */ /* 0x002fcc00078e0218 */
[----:B------:R-:W4:Y:S01]  /*0470*/  LDG.E.64 R24, desc[UR6][R24.64] ;  /* 0x0000000618187981 */ /* 0x000f22000c1e1b00 */
[----:B------:R-:W-:Y:S01]  /*0480*/  VIADD R4, R4, 0x8 ;  /* 0x0000000804047836 */ /* 0x000fe20000000000 */
[----:B---3--:R-:W-:-:S04]  /*0490*/  DFMA R12, R18, R20, R12 ;  /* 0x00000014120c722b */ /* 0x008fc8000000000c */
[----:B------:R-:W-:Y:S01]  /*04a0*/  ISETP.NE.AND P1, PT, R4, RZ, PT ;  /* 0x000000ff0400720c */ /* 0x000fe20003f25270 */
[C---:B------:R-:W-:Y:S02]  /*04b0*/  IMAD R9, R2.reuse, 0x8, R9 ;  /* 0x0000000802097824 */ /* 0x040fe400078e0209 */
[----:B------:R-:W-:Y:S01]  /*04c0*/  IMAD R27, R2, 0x8, R27 ;  /* 0x00000008021b7824 */ /* 0x000fe200078e021b */
[----:B--2---:R-:W-:-:S08]  /*04d0*/  DFMA R12, R14, R16, R12 ;  /* 0x000000100e0c722b */ /* 0x004fd0000000000c */
[----:B----4-:R-:W-:Y:S01]  /*04e0*/  DFMA R20, R24, R22, R12 ;  /* 0x000000161814722b */ /* 0x010fe2000000000c */
[----:B------:R-:W-:Y:S10]  /*04f0*/  @P1 BRA `(.L_x_15) ;  /* 0xfffffffc00481947 */ /* 0x000ff4000383ffff */
.L_x_14:
[----:B------:R-:W-:Y:S05]  /*0500*/  @!P0 BRA `(.L_x_16) ;  /* 0x0000000000d88947 */ /* 0x000fea0003800000 */
[----:B------:R-:W-:Y:S02]  /*0510*/  ISETP.GE.U32.AND P0, PT, R3, 0x4, PT ;  /* 0x000000040300780c */ /* 0x000fe40003f06070 */
[----:B------:R-:W-:-:S04]  /*0520*/  LOP3.LUT R4, R5, 0x3, RZ, 0xc0, !PT ;  /* 0x0000000305047812 */ /* 0x000fc800078ec0ff */
[----:B------:R-:W-:-:S07]  /*0530*/  ISETP.NE.AND P1, PT, R4, RZ, PT ;  /* 0x000000ff0400720c */ /* 0x000fce0003f25270 */
[----:B------:R-:W-:Y:S06]  /*0540*/  @!P0 BRA `(.L_x_17) ;  /* 0x0000000000608947 */ /* 0x000fec0003800000 */
[----:B------:R-:W1:Y:S01]  /*0550*/  LDC.64 R12, c[0x0][0x390] ;  /* 0x0000e400ff0c7b82 */ /* 0x000e620000000a00 */
[CC--:B------:R-:W-:Y:S02]  /*0560*/  IMAD R27, R7.reuse, R2.reuse, R10 ;  /* 0x00000002071b7224 */ /* 0x0c0fe400078e020a */
[----:B------:R-:W-:Y:S02]  /*0570*/  IMAD R3, R7, R2, R11 ;  /* 0x0000000207037224 */ /* 0x000fe400078e020b */
[----:B-1----:R-:W-:-:S04]  /*0580*/  IMAD.WIDE R26, R27, 0x8, R12 ;  /* 0x000000081b1a7825 */ /* 0x002fc800078e020c */
[----:B------:R-:W-:Y:S01]  /*0590*/  IMAD.WIDE R12, R3, 0x8, R12 ;  /* 0x00000008030c7825 */ /* 0x000fe200078e020c */
[----:B------:R-:W2:Y:S04]  /*05a0*/  LDG.E.64 R22, desc[UR6][R26.64] ;  /* 0x000000061a167981 */ /* 0x000ea8000c1e1b00 */
[----:B------:R-:W2:Y:S01]  /*05b0*/  LDG.E.64 R24, desc[UR6][R12.64] ;  /* 0x000000060c187981 */ /* 0x000ea2000c1e1b00 */
[----:B------:R-:W-:-:S04]  /*05c0*/  IMAD.WIDE R14, R2, 0x8, R26 ;  /* 0x00000008020e7825 */ /* 0x000fc800078e021a */
[C---:B------:R-:W-:Y:S01]  /*05d0*/  IMAD.WIDE R28, R2.reuse, 0x8, R12 ;  /* 0x00000008021c7825 */ /* 0x040fe200078e020c */
[----:B------:R-:W3:Y:S04]  /*05e0*/  LDG.E.64 R16, desc[UR6][R14.64] ;  /* 0x000000060e107981 */ /* 0x000ee8000c1e1b00 */
[----:B------:R1:W3:Y:S01]  /*05f0*/  LDG.E.64 R18, desc[UR6][R28.64] ;  /* 0x000000061c127981 */ /* 0x0002e2000c1e1b00 */
[----:B------:R-:W-:-:S05]  /*0600*/  IMAD.WIDE R8, R2, 0x8, R14 ;  /* 0x0000000802087825 */ /* 0x000fca00078e020e */
[----:B------:R4:W5:Y:S01]  /*0610*/  LDG.E.64 R12, desc[UR6][R8.64] ;  /* 0x00000006080c7981 */ /* 0x000962000c1e1b00 */
[----:B-1----:R-:W-:-:S05]  /*0620*/  IMAD.WIDE R28, R2, 0x8, R28 ;  /* 0x00000008021c7825 */ /* 0x002fca00078e021c */
[----:B------:R-:W5:Y:S01]  /*0630*/  LDG.E.64 R14, desc[UR6][R28.64] ;  /* 0x000000061c0e7981 */ /* 0x000f62000c1e1b00 */
[----:B----4-:R-:W-:-:S04]  /*0640*/  IMAD.WIDE R8, R2, 0x8, R8 ;  /* 0x0000000802087825 */ /* 0x010fc800078e0208 */
[----:B------:R-:W-:Y:S02]  /*0650*/  IMAD.WIDE R26, R2, 0x8, R28 ;  /* 0x00000008021a7825 */ /* 0x000fe400078e021c */
[----:B------:R-:W4:Y:S04]  /*0660*/  LDG.E.64 R8, desc[UR6][R8.64] ;  /* 0x0000000608087981 */ /* 0x000f28000c1e1b00 */
[----:B------:R-:W4:Y:S01]  /*0670*/  LDG.E.64 R26, desc[UR6][R26.64] ;  /* 0x000000061a1a7981 */ /* 0x000f22000c1e1b00 */
[----:B------:R-:W-:Y:S01]  /*0680*/  IADD3 R7, PT, PT, R7, 0x4, RZ ;  /* 0x0000000407077810 */ /* 0x000fe20007ffe0ff */
[----:B--2---:R-:W-:-:S08]  /*0690*/  DFMA R22, R22, R24, R20 ;  /* 0x000000181616722b */ /* 0x004fd00000000014 */
[----:B---3--:R-:W-:-:S08]  /*06a0*/  DFMA R16, R16, R18, R22 ;  /* 0x000000121010722b */ /* 0x008fd00000000016 */
[----:B-----5:R-:W-:-:S08]  /*06b0*/  DFMA R12, R12, R14, R16 ;  /* 0x0000000e0c0c722b */ /* 0x020fd00000000010 */
[----:B----4-:R-:W-:-:S11]  /*06c0*/  DFMA R20, R8, R26, R12 ;  /* 0x0000001a0814722b */ /* 0x010fd6000000000c */
.L_x_17:
[----:B------:R-:W-:Y:S05]  /*06d0*/  @!P1 BRA `(.L_x_16) ;  /* 0x0000000000649947 */ /* 0x000fea0003800000 */
[----:B------:R-:W-:Y:S02]  /*06e0*/  ISETP.NE.AND P0, PT, R4, 0x1, PT ;  /* 0x000000010400780c */ /* 0x000fe40003f05270 */
[----:B------:R-:W-:-:S04]  /*06f0*/  LOP3.LUT R3, R5, 0x1, RZ, 0xc0, !PT ;  /* 0x0000000105037812 */ /* 0x000fc800078ec0ff */
[----:B------:R-:W-:-:S07]  /*0700*/  ISETP.NE.U32.AND P1, PT, R3, 0x1, PT ;  /* 0x000000010300780c */ /* 0x000fce0003f25070 */
[----:B------:R-:W1:Y:S01]  /*0710*/  @P0 LDC.64 R4, c[0x0][0x390] ;  /* 0x0000e400ff040b82 */ /* 0x000e620000000a00 */
[CC--:B------:R-:W-:Y:S02]  /*0720*/  @P0 IMAD R15, R7.reuse, R2.reuse, R10 ;  /* 0x00000002070f0224 */ /* 0x0c0fe400078e020a */
[C---:B------:R-:W-:Y:S02]  /*0730*/  @P0 IMAD R17, R7.reuse, R2, R11 ;  /* 0x0000000207110224 */ /* 0x040fe400078e020b */
[----:B------:R-:W-:-:S03]  /*0740*/  @P0 VIADD R7, R7, 0x2 ;  /* 0x0000000207070836 */ /* 0x000fc60000000000 */
[----:B------:R-:W2:Y:S01]  /*0750*/  @!P1 LDC.64 R12, c[0x0][0x390] ;  /* 0x0000e400ff0c9b82 */ /* 0x000ea20000000a00 */
[CC--:B------:R-:W-:Y:S02]  /*0760*/  @!P1 IMAD R25, R7.reuse, R2.reuse, R10 ;  /* 0x0000000207199224 */ /* 0x0c0fe400078e020a */
[----:B0-----:R-:W-:Y:S02]  /*0770*/  @!P1 IMAD R11, R7, R2, R11 ;  /* 0x00000002070b9224 */ /* 0x001fe400078e020b */
[----:B-1----:R-:W-:-:S04]  /*0780*/  @P0 IMAD.WIDE R14, R15, 0x8, R4 ;  /* 0x000000080f0e0825 */ /* 0x002fc800078e0204 */
[----:B------:R-:W-:Y:S02]  /*0790*/  @P0 IMAD.WIDE R16, R17, 0x8, R4 ;  /* 0x0000000811100825 */ /* 0x000fe400078e0204 */
[----:B------:R-:W3:Y:S04]  /*07a0*/  @P0 LDG.E.64 R4, desc[UR6][R14.64] ;  /* 0x000000060e040981 */ /* 0x000ee8000c1e1b00 */
[----:B------:R-:W3:Y:S01]  /*07b0*/  @P0 LDG.E.64 R8, desc[UR6][R16.64] ;  /* 0x0000000610080981 */ /* 0x000ee2000c1e1b00 */
[----:B------:R-:W-:-:S04]  /*07c0*/  @P0 IMAD.WIDE R22, R2, 0x8, R16 ;  /* 0x0000000802160825 */ /* 0x000fc800078e0210 */
[----:B------:R-:W-:Y:S02]  /*07d0*/  @P0 IMAD.WIDE R18, R2, 0x8, R14 ;  /* 0x0000000802120825 */ /* 0x000fe400078e020e */
[----:B------:R-:W4:Y:S02]  /*07e0*/  @P0 LDG.E.64 R22, desc[UR6][R22.64] ;  /* 0x0000000616160981 */ /* 0x000f24000c1e1b00 */
[--C-:B--2---:R-:W-:Y:S02]  /*07f0*/  @!P1 IMAD.WIDE R6, R25, 0x8, R12.reuse ;  /* 0x0000000819069825 */ /* 0x104fe400078e020c */
[----:B------:R-:W4:Y:S02]  /*0800*/  @P0 LDG.E.64 R2, desc[UR6][R18.64] ;  /* 0x0000000612020981 */ /* 0x000f24000c1e1b00 */
[----:B------:R-:W-:Y:S02]  /*0810*/  @!P1 IMAD.WIDE R12, R11, 0x8, R12 ;  /* 0x000000080b0c9825 */ /* 0x000fe400078e020c */
[----:B------:R-:W2:Y:S04]  /*0820*/  @!P1 LDG.E.64 R6, desc[UR6][R6.64] ;  /* 0x0000000606069981 */ /* 0x000ea8000c1e1b00 */
[----:B------:R-:W2:Y:S01]  /*0830*/  @!P1 LDG.E.64 R12, desc[UR6][R12.64] ;  /* 0x000000060c0c9981 */ /* 0x000ea2000c1e1b00 */
[----:B---3--:R-:W-:-:S08]  /*0840*/  @P0 DFMA R4, R4, R8, R20 ;  /* 0x000000080404022b */ /* 0x008fd00000000014 */
[----:B----4-:R-:W-:-:S08]  /*0850*/  @P0 DFMA R20, R2, R22, R4 ;  /* 0x000000160214022b */ /* 0x010fd00000000004 */
[----:B--2---:R-:W-:-:S11]  /*0860*/  @!P1 DFMA R20, R6, R12, R20 ;  /* 0x0000000c0614922b */ /* 0x004fd60000000014 */
.L_x_16:
[----:B------:R1:W-:Y:S02]  /*0870*/  STS.64 [UR4+0x8], R20 ;  /* 0x00000814ff007988 */ /* 0x0003e40008000a04 */
.L_x_13:
[----:B------:R-:W-:Y:S05]  /*0880*/  BSYNC.RECONVERGENT B0 ;  /* 0x0000000000007941 */ /* 0x000fea0003800200 */
.L_x_12:
[----:B------:R-:W-:Y:S08]  /*0890*/  BAR.SYNC.DEFER_BLOCKING 0x0 ;  /* 0x0000000000007b1d */ /* 0x000ff00000010000 */
[----:B------:R-:W2:Y:S01]  /*08a0*/  LDC.64 R6, c[0x0][0x3a0] ;  /* 0x0000e800ff067b82 */ /* 0x000ea20000000a00 */
[----:B------:R-:W2:Y:S02]  /*08b0*/  LDS.64 R4, [UR4] ;  /* 0x00000004ff047984 */ /* 0x000ea40008000a00 */
[----:B--2---:R-:W-:-:S04]  /*08c0*/  IMAD.WIDE R8, R4, 0x8, R6 ;  /* 0x0000000804087825 */ /* 0x004fc800078e0206 */
[----:B------:R-:W-:Y:S02]  /*08d0*/  IMAD.WIDE R6, R5, 0x8, R6 ;  /* 0x0000000805067825 */ /* 0x000fe400078e0206 */
[----:B------:R-:W2:Y:S04]  /*08e0*/  LDG.E.64 R8, desc[UR6][R8.64] ;  /* 0x0000000608087981 */ /* 0x000ea8000c1e1b00 */
[----:B------:R-:W2:Y:S01]  /*08f0*/  LDG.E.64 R6, desc[UR6][R6.64] ;  /* 0x0000000606067981 */ /* 0x000ea2000c1e1b00 */
[----:B0-----:R-:W-:Y:S01]  /*0900*/  IMAD.MOV.U32 R10, RZ, RZ, 0x0 ;  /* 0x00000000ff0a7424 */ /* 0x001fe200078e00ff */
[----:B------:R-:W-:Y:S01]  /*0910*/  MOV R11, 0x3fd80000 ;  /* 0x3fd80000000b7802 */ /* 0x000fe20000000f00 */
[----:B--2---:R-:W-:-:S06]  /*0920*/  DMUL R18, R8, R6 ;  /* 0x0000000608127228 */ /* 0x004fcc0000000000 */
[----:B------:R-:W0:Y:S04]  /*0930*/  MUFU.RSQ64H R17, R19 ;  /* 0x0000001300117308 */ /* 0x000e280000001c00 */
[----:B------:R-:W-:-:S05]  /*0940*/  VIADD R16, R19, 0xfcb00000 ;  /* 0xfcb0000013107836 */ /* 0x000fca0000000000 */
[----:B------:R-:W-:Y:S01]  /*0950*/  ISETP.GE.U32.AND P0, PT, R16, 0x7ca00000, PT ;  /* 0x7ca000001000780c */ /* 0x000fe20003f06070 */
[----:B0-----:R-:W-:-:S08]  /*0960*/  DMUL R2, R16, R16 ;  /* 0x0000001010027228 */ /* 0x001fd00000000000 */
[----:B------:R-:W-:-:S08]  /*0970*/  DFMA R2, R18, -R2, 1 ;  /* 0x3ff000001202742b */ /* 0x000fd00000000802 */
[----:B------:R-:W-:Y:S02]  /*0980*/  DFMA R10, R2, R10, 0.5 ;  /* 0x3fe00000020a742b */ /* 0x000fe4000000000a */
[----:B------:R-:W-:Y:S01]  /*0990*/  DMUL R12, R16, R2 ;  /* 0x00000002100c7228 */ /* 0x000fe20000000000 */
[----:B------:R-:W0:Y:S07]  /*09a0*/  LDS.64 R2, [UR4+0x8] ;  /* 0x00000804ff027984 */ /* 0x000e2e0008000a00 */
[----:B-1----:R-:W-:-:S08]  /*09b0*/  DFMA R20, R10, R12, R16 ;  /* 0x0000000c0a14722b */ /* 0x002fd00000000010 */
[----:B------:R-:W-:Y:S02]  /*09c0*/  DMUL R10, R18, R20 ;  /* 0x00000014120a7228 */ /* 0x000fe40000000000 */
[----:B------:R-:W-:Y:S02]  /*09d0*/  VIADD R15, R21, 0xfff00000 ;  /* 0xfff00000150f7836 */ /* 0x000fe40000000000 */
[----:B------:R-:W-:-:S04]  /*09e0*/  IMAD.MOV.U32 R14, RZ, RZ, R20 ;  /* 0x000000ffff0e7224 */ /* 0x000fc800078e0014 */
[----:B------:R-:W-:-:S08]  /*09f0*/  DFMA R12, R10, -R10, R18 ;  /* 0x8000000a0a0c722b */ /* 0x000fd00000000012 */
[----:B------:R-:W-:Y:S01]  /*0a00*/  DFMA R22, R12, R14, R10 ;  /* 0x0000000e0c16722b */ /* 0x000fe2000000000a */
[----:B------:R-:W-:Y:S10]  /*0a10*/  @!P0 BRA `(.L_x_18) ;  /* 0x0000000000148947 */ /* 0x000ff40003800000 */
[----:B------:R-:W-:Y:S01]  /*0a20*/  IMAD.MOV.U32 R14, RZ, RZ, R20 ;  /* 0x000000ffff0e7224 */ /* 0x000fe200078e0014 */
[----:B------:R-:W-:-:S07]  /*0a30*/  MOV R20, 0xa50 ;  /* 0x00000a5000147802 */ /* 0x000fce0000000f00 */
[----:B0-----:R-:W-:Y:S05]  /*0a40*/  CALL.REL.NOINC `($__internal_4_$__cuda_sm20_dsqrt_rn_f64_mediumpath_v1) ;  /* 0x00000010002c7944 */ /* 0x001fea0003c00000 */
[----:B------:R-:W-:Y:S01]  /*0a50*/  MOV R22, R14 ;  /* 0x0000000e00167202 */ /* 0x000fe20000000f00 */
[----:B------:R-:W-:-:S07]  /*0a60*/  IMAD.MOV.U32 R23, RZ, RZ, R15 ;  /* 0x000000ffff177224 */ /* 0x000fce00078e000f */
.L_x_18:
[----:B------:R-:W-:-:S08]  /*0a70*/  DMUL R22, RZ, R22 ;  /* 0x00000016ff167228 */ /* 0x000fd00000000000 */
[----:B0-----:R-:W-:-:S14]  /*0a80*/  DSETP.GT.AND P0, PT, |R2|, R22, PT ;  /* 0x000000160200722a */ /* 0x001fdc0003f04200 */
[----:B------:R-:W-:Y:S05]  /*0a90*/  @!P0 BRA `(.L_x_19) ;  /* 0x0000000800008947 */ /* 0x000fea0003800000 */
[----:B------:R-:W-:Y:S01]  /*0aa0*/  DADD R10, R2, R2 ;  /* 0x00000000020a7229 */ /* 0x000fe20000000002 */
[----:B------:R-:W-:Y:S01]  /*0ab0*/  IMAD.MOV.U32 R2, RZ, RZ, 0x1 ;  /* 0x00000001ff027424 */ /* 0x000fe200078e00ff */
[----:B------:R-:W-:-:S04]  /*0ac0*/  DADD R6, R8, -R6 ;  /* 0x0000000008067229 */ /* 0x000fc80000000806 */
[----:B------:R-:W0:Y:S06]  /*0ad0*/  MUFU.RCP64H R3, R11 ;  /* 0x0000000b00037308 */ /* 0x000e2c0000001800 */
[----:B------:R-:W-:Y:S01]  /*0ae0*/  FSETP.GEU.AND P1, PT, |R7|, 6.5827683646048100446e-37, PT ;  /* 0x036000000700780b */ /* 0x000fe20003f2e200 */
[----:B0-----:R-:W-:-:S08]  /*0af0*/  DFMA R12, -R10, R2, 1 ;  /* 0x3ff000000a0c742b */ /* 0x001fd00000000102 */
[----:B------:R-:W-:-:S08]  /*0b00*/  DFMA R12, R12, R12, R12 ;  /* 0x0000000c0c0c722b */ /* 0x000fd0000000000c */
[----:B------:R-:W-:-:S08]  /*0b10*/  DFMA R12, R2, R12, R2 ;  /* 0x0000000c020c722b */ /* 0x000fd00000000002 */
[----:B------:R-:W-:-:S08]  /*0b20*/  DFMA R2, -R10, R12, 1 ;  /* 0x3ff000000a02742b */ /* 0x000fd0000000010c */
[----:B------:R-:W-:-:S08]  /*0b30*/  DFMA R2, R12, R2, R12 ;  /* 0x000000020c02722b */ /* 0x000fd0000000000c */
[----:B------:R-:W-:-:S08]  /*0b40*/  DMUL R8, R6, R2 ;  /* 0x0000000206087228 */ /* 0x000fd00000000000 */
[----:B------:R-:W-:-:S08]  /*0b50*/  DFMA R12, -R10, R8, R6 ;  /* 0x000000080a0c722b */ /* 0x000fd00000000106 */
[----:B------:R-:W-:-:S10]  /*0b60*/  DFMA R2, R2, R12, R8 ;  /* 0x0000000c0202722b */ /* 0x000fd40000000008 */
[----:B------:R-:W-:-:S05]  /*0b70*/  FFMA R8, RZ, R11, R3 ;  /* 0x0000000bff087223 */ /* 0x000fca0000000003 */
[----:B------:R-:W-:-:S13]  /*0b80*/  FSETP.GT.AND P0, PT, |R8|, 1.469367938527859385e-39, PT ;  /* 0x001000000800780b */ /* 0x000fda0003f04200 */
[----:B------:R-:W-:Y:S05]  /*0b90*/  @P0 BRA P1, `(.L_x_20) ;  /* 0x0000000000080947 */ /* 0x000fea0000800000 */
[----:B------:R-:W-:-:S07]  /*0ba0*/  MOV R12, 0xbc0 ;  /* 0x00000bc0000c7802 */ /* 0x000fce0000000f00 */
[----:B------:R-:W-:Y:S05]  /*0bb0*/  CALL.REL.NOINC `($__internal_3_$__cuda_sm20_div_rn_f64_full) ;  /* 0x0000000800607944 */ /* 0x000fea0003c00000 */
.L_x_20:
[C---:B------:R-:W-:Y:S01]  /*0bc0*/  DFMA R18, R2.reuse, R2, 1 ;  /* 0x3ff000000212742b */ /* 0x040fe20000000002 */
[----:B------:R-:W-:Y:S01]  /*0bd0*/  MOV R8, 0x0 ;  /* 0x0000000000087802 */ /* 0x000fe20000000f00 */
[----:B------:R-:W-:Y:S01]  /*0be0*/  IMAD.MOV.U32 R9, RZ, RZ, 0x3fd80000 ;  /* 0x3fd80000ff097424 */ /* 0x000fe200078e00ff */
[C---:B------:R-:W-:Y:S02]  /*0bf0*/  DSETP.NEU.AND P1, PT, R2.reuse, RZ, PT ;  /* 0x000000ff0200722a */ /* 0x040fe40003f2d000 */
[----:B------:R-:W-:Y:S01]  /*0c00*/  DSETP.GT.AND P0, PT, R2, RZ, PT ;  /* 0x000000ff0200722a */ /* 0x000fe20003f04000 */
[----:B------:R-:W0:Y:S04]  /*0c10*/  MUFU.RSQ64H R17, R19 ;  /* 0x0000001300117308 */ /* 0x000e280000001c00 */
[----:B------:R-:W-:-:S06]  /*0c20*/  VIADD R16, R19, 0xfcb00000 ;  /* 0xfcb0000013107836 */ /* 0x000fcc0000000000 */
[----:B0-----:R-:W-:-:S08]  /*0c30*/  DMUL R6, R16, R16 ;  /* 0x0000001010067228 */ /* 0x001fd00000000000 */
[----:B------:R-:W-:-:S08]  /*0c40*/  DFMA R6, R18, -R6, 1 ;  /* 0x3ff000001206742b */ /* 0x000fd00000000806 */
[----:B------:R-:W-:Y:S02]  /*0c50*/  DFMA R8, R6, R8, 0.5 ;  /* 0x3fe000000608742b */ /* 0x000fe40000000008 */
[----:B------:R-:W-:-:S08]  /*0c60*/  DMUL R6, R16, R6 ;  /* 0x0000000610067228 */ /* 0x000fd00000000000 */
[----:B------:R-:W-:Y:S01]  /*0c70*/  DFMA R20, R8, R6, R16 ;  /* 0x000000060814722b */ /* 0x000fe20000000010 */
[----:B------:R-:W-:Y:S02]  /*0c80*/  FSEL R6, RZ, -1.875, !P1 ;  /* 0xbff00000ff067808 */ /* 0x000fe40004800000 */
[----:B------:R-:W-:Y:S02]  /*0c90*/  ISETP.GE.U32.AND P1, PT, R16, 0x7ca00000, PT ;  /* 0x7ca000001000780c */ /* 0x000fe40003f26070 */
[----:B------:R-:W-:-:S03]  /*0ca0*/  FSEL R7, R6, 1.875, !P0 ;  /* 0x3ff0000006077808 */ /* 0x000fc60004000000 */
[----:B------:R-:W-:Y:S02]  /*0cb0*/  DMUL R10, R18, R20 ;  /* 0x00000014120a7228 */ /* 0x000fe40000000000 */
[----:B------:R-:W-:Y:S02]  /*0cc0*/  VIADD R9, R21, 0xfff00000 ;  /* 0xfff0000015097836 */ /* 0x000fe40000000000 */
[----:B------:R-:W-:-:S04]  /*0cd0*/  IMAD.MOV.U32 R8, RZ, RZ, R20 ;  /* 0x000000ffff087224 */ /* 0x000fc800078e0014 */
[----:B------:R-:W-:-:S08]  /*0ce0*/  DFMA R12, R10, -R10, R18 ;  /* 0x8000000a0a0c722b */ /* 0x000fd00000000012 */
[----:B------:R-:W-:Y:S01]  /*0cf0*/  DFMA R14, R12, R8, R10 ;  /* 0x000000080c0e722b */ /* 0x000fe2000000000a */
[----:B------:R-:W-:Y:S10]  /*0d00*/  @!P1 BRA `(.L_x_21) ;  /* 0x0000000000109947 */ /* 0x000ff40003800000 */
[----:B------:R-:W-:Y:S01]  /*0d10*/  MOV R14, R20 ;  /* 0x00000014000e7202 */ /* 0x000fe20000000f00 */
[----:B------:R-:W-:Y:S01]  /*0d20*/  IMAD.MOV.U32 R15, RZ, RZ, R9 ;  /* 0x000000ffff0f7224 */ /* 0x000fe200078e0009 */
[----:B------:R-:W-:-:S07]  /*0d30*/  MOV R20, 0xd50 ;  /* 0x00000d5000147802 */ /* 0x000fce0000000f00 */
[----:B------:R-:W-:Y:S05]  /*0d40*/  CALL.REL.NOINC `($__internal_4_$__cuda_sm20_dsqrt_rn_f64_mediumpath_v1) ;  /* 0x0000000c006c7944 */ /* 0x000fea0003c00000 */
.L_x_21:
[----:B------:R-:W-:Y:S01]  /*0d50*/  DADD R8, R14, |R2| ;  /* 0x000000000e087229 */ /* 0x000fe20000000402 */
[----:B------:R-:W-:Y:S01]  /*0d60*/  IMAD.MOV.U32 R6, RZ, RZ, RZ ;  /* 0x000000ffff067224 */ /* 0x000fe200078e00ff */
[----:B------:R-:W-:Y:S01]  /*0d70*/  FSETP.GEU.AND P1, PT, |R7|, 6.5827683646048100446e-37, PT ;  /* 0x036000000700780b */ /* 0x000fe20003f2e200 */
[----:B------:R-:W-:-:S03]  /*0d80*/  IMAD.MOV.U32 R2, RZ, RZ, 0x1 ;  /* 0x00000001ff027424 */ /* 0x000fc600078e00ff */
[----:B------:R-:W0:Y:S03]  /*0d90*/  MUFU.RCP64H R3, R9 ;  /* 0x0000000900037308 */ /* 0x000e260000001800 */
        /* <DEDUP_REMOVED lines=11> */
[----:B------:R-:W-:Y:S01]  /*0e50*/  MOV R10, R8 ;  /* 0x00000008000a7202 */ /* 0x000fe20000000f00 */
[----:B------:R-:W-:Y:S01]  /*0e60*/  IMAD.MOV.U32 R11, RZ, RZ, R9 ;  /* 0x000000ffff0b7224 */ /* 0x000fe200078e0009 */
[----:B------:R-:W-:Y:S01]  /*0e70*/  MOV R12, 0xea0 ;  /* 0x00000ea0000c7802 */ /* 0x000fe20000000f00 */
[----:B------:R-:W-:-:S07]  /*0e80*/  IMAD.MOV.U32 R6, RZ, RZ, RZ ;  /* 0x000000ffff067224 */ /* 0x000fce00078e00ff */
[----:B------:R-:W-:Y:S05]  /*0e90*/  CALL.REL.NOINC `($__internal_3_$__cuda_sm20_div_rn_f64_full) ;  /* 0x0000000400a87944 */ /* 0x000fea0003c00000 */
.L_x_22:
[----:B------:R-:W-:Y:S01]  /*0ea0*/  DFMA R18, R2, R2, 1 ;  /* 0x3ff000000212742b */ /* 0x000fe20000000002 */
[----:B------:R-:W-:Y:S02]  /*0eb0*/  IMAD.MOV.U32 R8, RZ, RZ, 0x0 ;  /* 0x00000000ff087424 */ /* 0x000fe400078e00ff */
[----:B------:R-:W-:-:S03]  /*0ec0*/  IMAD.MOV.U32 R9, RZ, RZ, 0x3fd80000 ;  /* 0x3fd80000ff097424 */ /* 0x000fc600078e00ff */
[----:B------:R-:W0:Y:S04]  /*0ed0*/  MUFU.RSQ64H R17, R19 ;  /* 0x0000001300117308 */ /* 0x000e280000001c00 */
[----:B------:R-:W-:-:S04]  /*0ee0*/  IADD3 R16, PT, PT, R19, -0x3500000, RZ ;  /* 0xfcb0000013107810 */ /* 0x000fc80007ffe0ff */
[----:B------:R-:W-:Y:S02]  /*0ef0*/  ISETP.GE.U32.AND P0, PT, R16, 0x7ca00000, PT ;  /* 0x7ca000001000780c */ /* 0x000fe40003f06070 */
[----:B0-----:R-:W-:-:S08]  /*0f00*/  DMUL R6, R16, R16 ;  /* 0x0000001010067228 */ /* 0x001fd00000000000 */
[----:B------:R-:W-:-:S08]  /*0f10*/  DFMA R6, R18, -R6, 1 ;  /* 0x3ff000001206742b */ /* 0x000fd00000000806 */
[----:B------:R-:W-:Y:S02]  /*0f20*/  DFMA R8, R6, R8, 0.5 ;  /* 0x3fe000000608742b */ /* 0x000fe40000000008 */
[----:B------:R-:W-:-:S08]  /*0f30*/  DMUL R6, R16, R6 ;  /* 0x0000000610067228 */ /* 0x000fd00000000000 */
[----:B------:R-:W-:-:S08]  /*0f40*/  DFMA R14, R8, R6, R16 ;  /* 0x00000006080e722b */ /* 0x000fd00000000010 */
[----:B------:R-:W-:Y:S02]  /*0f50*/  DMUL R10, R18, R14 ;  /* 0x0000000e120a7228 */ /* 0x000fe40000000000 */
[----:B------:R-:W-:Y:S01]  /*0f60*/  IADD3 R7, PT, PT, R15, -0x100000, RZ ;  /* 0xfff000000f077810 */ /* 0x000fe20007ffe0ff */
[----:B------:R-:W-:-:S05]  /*0f70*/  IMAD.MOV.U32 R6, RZ, RZ, R14 ;  /* 0x000000ffff067224 */ /* 0x000fca00078e000e */
[----:B------:R-:W-:-:S08]  /*0f80*/  DFMA R12, R10, -R10, R18 ;  /* 0x8000000a0a0c722b */ /* 0x000fd00000000012 */
[----:B------:R-:W-:Y:S01]  /*0f90*/  DFMA R8, R12, R6, R10 ;  /* 0x000000060c08722b */ /* 0x000fe2000000000a */
[----:B------:R-:W-:Y:S10]  /*0fa0*/  @!P0 BRA `(.L_x_23) ;  /* 0x0000000000148947 */ /* 0x000ff40003800000 */
[----:B------:R-:W-:Y:S01]  /*0fb0*/  IMAD.MOV.U32 R15, RZ, RZ, R7 ;  /* 0x000000ffff0f7224 */ /* 0x000fe200078e0007 */
[----:B------:R-:W-:-:S07]  /*0fc0*/  MOV R20, 0xfe0 ;  /* 0x00000fe000147802 */ /* 0x000fce0000000f00 */
[----:B------:R-:W-:Y:S05]  /*0fd0*/  CALL.REL.NOINC `($__internal_4_$__cuda_sm20_dsqrt_rn_f64_mediumpath_v1) ;  /* 0x0000000800c87944 */ /* 0x000fea0003c00000 */
[----:B------:R-:W-:Y:S01]  /*0fe0*/  MOV R8, R14 ;  /* 0x0000000e00087202 */ /* 0x000fe20000000f00 */
[----:B------:R-:W-:-:S07]  /*0ff0*/  IMAD.MOV.U32 R9, RZ, RZ, R15 ;  /* 0x000000ffff097224 */ /* 0x000fce00078e000f */
.L_x_23:
[----:B------:R-:W0:Y:S01]  /*1000*/  MUFU.RCP64H R7, R9 ;  /* 0x0000000900077308 */ /* 0x000e220000001800 */
[----:B------:R-:W-:-:S05]  /*1010*/  VIADD R6, R9, 0x300402 ;  /* 0x0030040209067836 */ /* 0x000fca0000000000 */
[----:B------:R-:W-:Y:S01]  /*1020*/  FSETP.GEU.AND P0, PT, |R6|, 5.8789094863358348022e-39, PT ;  /* 0x004004020600780b */ /* 0x000fe20003f0e200 */
[----:B0-----:R-:W-:-:S08]  /*1030*/  DFMA R10, R6, -R8, 1 ;  /* 0x3ff00000060a742b */ /* 0x001fd00000000808 */
[----:B------:R-:W-:-:S08]  /*1040*/  DFMA R10, R10, R10, R10 ;  /* 0x0000000a0a0a722b */ /* 0x000fd0000000000a */
[----:B------:R-:W-:-:S08]  /*1050*/  DFMA R10, R6, R10, R6 ;  /* 0x0000000a060a722b */ /* 0x000fd00000000006 */
[----:B------:R-:W-:-:S08]  /*1060*/  DFMA R12, R10, -R8, 1 ;  /* 0x3ff000000a0c742b */ /* 0x000fd00000000808 */
[----:B------:R-:W-:Y:S01]  /*1070*/  DFMA R6, R10, R12, R10 ;  /* 0x0000000c0a06722b */ /* 0x000fe2000000000a */
[----:B------:R-:W-:Y:S10]  /*1080*/  @P0 BRA `(.L_x_24) ;  /* 0x0000000000180947 */ /* 0x000ff40003800000 */
[----:B------:R-:W-:-:S04]  /*1090*/  LOP3.LUT R6, R9, 0x7fffffff, RZ, 0xc0, !PT ;  /* 0x7fffffff09067812 */ /* 0x000fc800078ec0ff */
[----:B------:R-:W-:Y:S02]  /*10a0*/  IADD3 R12, PT, PT, R6, -0x100000, RZ ;  /* 0xfff00000060c7810 */ /* 0x000fe40007ffe0ff */
[----:B------:R-:W-:-:S07]  /*10b0*/  MOV R6, 0x10d0 ;  /* 0x000010d000067802 */ /* 0x000fce0000000f00 */
[----:B------:R-:W-:Y:S05]  /*10c0*/  CALL.REL.NOINC `($__internal_2_$__cuda_sm20_dblrcp_rn_slowpath_v3) ;  /* 0x0000000000887944 */ /* 0x000fea0003c00000 */
[----:B------:R-:W-:Y:S02]  /*10d0*/  IMAD.MOV.U32 R6, RZ, RZ, R10 ;  /* 0x000000ffff067224 */ /* 0x000fe400078e000a */
[----:B------:R-:W-:-:S07]  /*10e0*/  IMAD.MOV.U32 R7, RZ, RZ, R11 ;  /* 0x000000ffff077224 */ /* 0x000fce00078e000b */
.L_x_24:
[----:B------:R-:W0:Y:S01]  /*10f0*/  LDC.64 R8, c[0x0][0x390] ;  /* 0x0000e400ff087b82 */ /* 0x000e220000000a00 */
[----:B------:R-:W1:Y:S02]  /*1100*/  LDCU UR4, c[0x0][0x388] ;  /* 0x00007100ff0477ac */ /* 0x000e640008000800 */
[C---:B-1----:R-:W-:Y:S02]  /*1110*/  IMAD R13, R0.reuse, UR4, R5 ;  /* 0x00000004000d7c24 */ /* 0x042fe4000f8e0205 */
[----:B------:R-:W-:Y:S02]  /*1120*/  IMAD R15, R0, UR4, R4 ;  /* 0x00000004000f7c24 */ /* 0x000fe4000f8e0204 */
[----:B0-----:R-:W-:-:S04]  /*1130*/  IMAD.WIDE R10, R13, 0x8, R8 ;  /* 0x000000080d0a7825 */ /* 0x001fc800078e0208 */
[----:B------:R-:W-:Y:S01]  /*1140*/  IMAD.WIDE R4, R15, 0x8, R8 ;  /* 0x000000080f047825 */ /* 0x000fe200078e0208 */
[----:B------:R-:W2:Y:S01]  /*1150*/  LDG.E.64 R18, desc[UR6][R10.64] ;  /* 0x000000060a127981 */ /* 0x000ea2000c1e1b00 */
[----:B------:R-:W0:Y:S03]  /*1160*/  LDC.64 R8, c[0x0][0x398] ;  /* 0x0000e600ff087b82 */ /* 0x000e260000000a00 */
[----:B------:R-:W3:Y:S01]  /*1170*/  LDG.E.64 R16, desc[UR6][R4.64] ;  /* 0x0000000604107981 */ /* 0x000ee2000c1e1b00 */
[----:B------:R-:W-:Y:S01]  /*1180*/  DMUL R2, R6, R2 ;  /* 0x0000000206027228 */ /* 0x000fe20000000000 */
[----:B0-----:R-:W-:-:S04]  /*1190*/  IMAD.WIDE R12, R13, 0x8, R8 ;  /* 0x000000080d0c7825 */ /* 0x001fc800078e0208 */
[----:B------:R-:W-:-:S03]  /*11a0*/  IMAD.WIDE R8, R15, 0x8, R8 ;  /* 0x000000080f087825 */ /* 0x000fc600078e0208 */
[C---:B--2---:R-:W-:Y:S02]  /*11b0*/  DMUL R20, R2.reuse, R18 ;  /* 0x0000001202147228 */ /* 0x044fe40000000000 */
[----:B---3--:R-:W-:-:S06]  /*11c0*/  DMUL R22, R2, R16 ;  /* 0x0000001002167228 */ /* 0x008fcc0000000000 */
[-C--:B------:R-:W-:Y:S02]  /*11d0*/  DFMA R20, R16, R6.reuse, R20 ;  /* 0x000000061014722b */ /* 0x080fe40000000014 */
[----:B------:R-:W-:-:S05]  /*11e0*/  DFMA R22, R18, R6, -R22 ;  /* 0x000000061216722b */ /* 0x000fca0000000816 */
[----:B------:R-:W-:Y:S04]  /*11f0*/  STG.E.64 desc[UR6][R4.64], R20 ;  /* 0x0000001404007986 */ /* 0x000fe8000c101b06 */
[----:B------:R-:W-:Y:S04]  /*1200*/  STG.E.64 desc[UR6][R10.64], R22 ;  /* 0x000000160a007986 */ /* 0x000fe8000c101b06 */
[----:B------:R-:W2:Y:S04]  /*1210*/  LDG.E.64 R16, desc[UR6][R12.64] ;  /* 0x000000060c107981 */ /* 0x000ea8000c1e1b00 */
[----:B------:R-:W3:Y:S01]  /*1220*/  LDG.E.64 R14, desc[UR6][R8.64] ;  /* 0x00000006080e7981 */ /* 0x000ee2000c1e1b00 */
[----:B--2---:R-:W-:-:S02]  /*1230*/  DMUL R18, R2, R16 ;  /* 0x0000001002127228 */ /* 0x004fc40000000000 */
[----:B---3--:R-:W-:-:S06]  /*1240*/  DMUL R2, R2, R14 ;  /* 0x0000000e02027228 */ /* 0x008fcc0000000000 */
[-C--:B------:R-:W-:Y:S02]  /*1250*/  DFMA R18, R14, R6.reuse, R18 ;  /* 0x000000060e12722b */ /* 0x080fe40000000012 */
[----:B------:R-:W-:-:S05]  /*1260*/  DFMA R2, R16, R6, -R2 ;  /* 0x000000061002722b */ /* 0x000fca0000000802 */
[----:B------:R-:W-:Y:S04]  /*1270*/  STG.E.64 desc[UR6][R8.64], R18 ;  /* 0x0000001208007986 */ /* 0x000fe8000c101b06 */
[----:B------:R-:W-:Y:S01]  /*1280*/  STG.E.64 desc[UR6][R12.64], R2 ;  /* 0x000000020c007986 */ /* 0x000fe2000c101b06 */
[----:B------:R-:W-:Y:S05]  /*1290*/  EXIT ;  /* 0x000000000000794d */ /* 0x000fea0003800000 */
.L_x_19:
[----:B------:R-:W0:Y:S02]  /*12a0*/  LDC.64 R2, c[0x0][0x3b0] ;  /* 0x0000ec00ff027b82 */ /* 0x000e240000000a00 */
[----:B0-----:R-:W2:Y:S02]  /*12b0*/  LDG.E R0, desc[UR6][R2.64] ;  /* 0x0000000602007981 */ /* 0x001ea4000c1e1900 */
[----:B--2---:R-:W-:-:S05]  /*12c0*/  IADD3 R5, PT, PT, R0, 0x1, RZ ;  /* 0x0000000100057810 */ /* 0x004fca0007ffe0ff */
[----:B------:R-:W-:Y:S01]  /*12d0*/  STG.E desc[UR6][R2.64], R5 ;  /* 0x0000000502007986 */ /* 0x000fe2000c101906 */
[----:B------:R-:W-:Y:S05]  /*12e0*/  EXIT ;  /* 0x000000000000794d */ /* 0x000fea0003800000 */
        .weak           $__internal_2_$__cuda_sm20_dblrcp_rn_slowpath_v3
        .type           $__internal_2_$__cuda_sm20_dblrcp_rn_slowpath_v3,@function
        .size           $__internal_2_$__cuda_sm20_dblrcp_rn_slowpath_v3,($__internal_3_$__cuda_sm20_div_rn_f64_full - $__internal_2_$__cuda_sm20_dblrcp_rn_slowpath_v3)
$__internal_2_$__cuda_sm20_dblrcp_rn_slowpath_v3:
[----:B------:R-:W-:-:S14]  /*12f0*/  DSETP.GTU.AND P0, PT, |R8|, +INF , PT ;  /* 0x7ff000000800742a */ /* 0x000fdc0003f0c200 */
[----:B------:R-:W-:Y:S05]  /*1300*/  @P0 BRA `(.L_x_25) ;  /* 0x00000000007c0947 */ /* 0x000fea0003800000 */
[----:B------:R-:W-:-:S05]  /*1310*/  LOP3.LUT R13, R9, 0x7fffffff, RZ, 0xc0, !PT ;  /* 0x7fffffff090d7812 */ /* 0x000fca00078ec0ff */
[----:B------:R-:W-:-:S05]  /*1320*/  VIADD R7, R13, 0xffffffff ;  /* 0xffffffff0d077836 */ /* 0x000fca0000000000 */
[----:B------:R-:W-:-:S13]  /*1330*/  ISETP.GE.U32.AND P0, PT, R7, 0x7fefffff, PT ;  /* 0x7fefffff0700780c */ /* 0x000fda0003f06070 */
[----:B------:R-:W-:Y:S01]  /*1340*/  @P0 LOP3.LUT R11, R9, 0x7ff00000, RZ, 0x3c, !PT ;  /* 0x7ff00000090b0812 */ /* 0x000fe200078e3cff */
[----:B------:R-:W-:Y:S01]  /*1350*/  @P0 IMAD.MOV.U32 R10, RZ, RZ, RZ ;  /* 0x000000ffff0a0224 */ /* 0x000fe200078e00ff */
[----:B------:R-:W-:Y:S06]  /*1360*/  @P0 BRA `(.L_x_26) ;  /* 0x00000000006c0947 */ /* 0x000fec0003800000 */
[----:B------:R-:W-:-:S13]  /*1370*/  ISETP.GE.U32.AND P0, PT, R13, 0x1000001, PT ;  /* 0x010000010d00780c */ /* 0x000fda0003f06070 */
[----:B------:R-:W-:Y:S05]  /*1380*/  @!P0 BRA `(.L_x_27) ;  /* 0x0000000000348947 */ /* 0x000fea0003800000 */
[----:B------:R-:W-:Y:S01]  /*1390*/  IADD3 R11, PT, PT, R9, -0x3fe00000, RZ ;  /* 0xc0200000090b7810 */ /* 0x000fe20007ffe0ff */
[----:B------:R-:W-:-:S03]  /*13a0*/  IMAD.MOV.U32 R10, RZ, RZ, R8 ;  /* 0x000000ffff0a7224 */ /* 0x000fc600078e0008 */
[----:B------:R-:W0:Y:S03]  /*13b0*/  MUFU.RCP64H R13, R11 ;  /* 0x0000000b000d7308 */ /* 0x000e260000001800 */
[----:B0-----:R-:W-:-:S08]  /*13c0*/  DFMA R14, -R10, R12, 1 ;  /* 0x3ff000000a0e742b */ /* 0x001fd0000000010c */
[----:B------:R-:W-:-:S08]  /*13d0*/  DFMA R14, R14, R14, R14 ;  /* 0x0000000e0e0e722b */ /* 0x000fd0000000000e */
[----:B------:R-:W-:-:S08]  /*13e0*/  DFMA R14, R12, R14, R12 ;  /* 0x0000000e0c0e722b */ /* 0x000fd0000000000c */
[----:B------:R-:W-:-:S08]  /*13f0*/  DFMA R12, -R10, R14, 1 ;  /* 0x3ff000000a0c742b */ /* 0x000fd0000000010e */
[----:B------:R-:W-:-:S08]  /*1400*/  DFMA R12, R14, R12, R14 ;  /* 0x0000000c0e0c722b */ /* 0x000fd0000000000e */
[----:B------:R-:W-:-:S08]  /*1410*/  DMUL R12, R12, 2.2250738585072013831e-308 ;  /* 0x001000000c0c7828 */ /* 0x000fd00000000000 */
[----:B------:R-:W-:-:S08]  /*1420*/  DFMA R8, -R8, R12, 1 ;  /* 0x3ff000000808742b */ /* 0x000fd0000000010c */
[----:B------:R-:W-:-:S08]  /*1430*/  DFMA R8, R8, R8, R8 ;  /* 0x000000080808722b */ /* 0x000fd00000000008 */
[----:B------:R-:W-:Y:S01]  /*1440*/  DFMA R10, R12, R8, R12 ;  /* 0x000000080c0a722b */ /* 0x000fe2000000000c */
[----:B------:R-:W-:Y:S10]  /*1450*/  BRA `(.L_x_26) ;  /* 0x0000000000307947 */ /* 0x000ff40003800000 */
.L_x_27:
[----:B------:R-:W-:Y:S01]  /*1460*/  DMUL R8, R8, 8.11296384146066816958e+31 ;  /* 0x4690000008087828 */ /* 0x000fe20000000000 */
[----:B------:R-:W-:-:S05]  /*1470*/  IMAD.MOV.U32 R10, RZ, RZ, R12 ;  /* 0x000000ffff0a7224 */ /* 0x000fca00078e000c */
[----:B------:R-:W0:Y:S02]  /*1480*/  MUFU.RCP64H R11, R9 ;  /* 0x00000009000b7308 */ /* 0x000e240000001800 */
[----:B0-----:R-:W-:-:S08]  /*1490*/  DFMA R12, -R8, R10, 1 ;  /* 0x3ff00000080c742b */ /* 0x001fd0000000010a */
[----:B------:R-:W-:-:S08]  /*14a0*/  DFMA R12, R12, R12, R12 ;  /* 0x0000000c0c0c722b */ /* 0x000fd0000000000c */
[----:B------:R-:W-:-:S08]  /*14b0*/  DFMA R12, R10, R12, R10 ;  /* 0x0000000c0a0c722b */ /* 0x000fd0000000000a */
[----:B------:R-:W-:-:S08]  /*14c0*/  DFMA R10, -R8, R12, 1 ;  /* 0x3ff00000080a742b */ /* 0x000fd0000000010c */
[----:B------:R-:W-:-:S08]  /*14d0*/  DFMA R10, R12, R10, R12 ;  /* 0x0000000a0c0a722b */ /* 0x000fd0000000000c */
[----:B------:R-:W-:Y:S01]  /*14e0*/  DMUL R10, R10, 8.11296384146066816958e+31 ;  /* 0x469000000a0a7828 */ /* 0x000fe20000000000 */
[----:B------:R-:W-:Y:S10]  /*14f0*/  BRA `(.L_x_26) ;  /* 0x0000000000087947 */ /* 0x000ff40003800000 */
.L_x_25:
[----:B------:R-:W-:Y:S02]  /*1500*/  LOP3.LUT R11, R9, 0x80000, RZ, 0xfc, !PT ;  /* 0x00080000090b7812 */ /* 0x000fe400078efcff */
[----:B------:R-:W-:-:S07]  /*1510*/  MOV R10, R8 ;  /* 0x00000008000a7202 */ /* 0x000fce0000000f00 */
.L_x_26:
[----:B------:R-:W-:-:S04]  /*1520*/  IMAD.MOV.U32 R7, RZ, RZ, 0x0 ;  /* 0x00000000ff077424 */ /* 0x000fc800078e00ff */
[----:B------:R-:W-:Y:S05]  /*1530*/  RET.REL.NODEC R6 `(_Z15one_side_jacobiiiiPdS_S_P8ringPairPi) ;  /* 0xffffffe806b07950 */ /* 0x000fea0003c3ffff */
        .weak           $__internal_3_$__cuda_sm20_div_rn_f64_full
        .type           $__internal_3_$__cuda_sm20_div_rn_f64_full,@function
        .size           $__internal_3_$__cuda_sm20_div_rn_f64_full,($__internal_4_$__cuda_sm20_dsqrt_rn_f64_mediumpath_v1 - $__internal_3_$__cuda_sm20_div_rn_f64_full)
$__internal_3_$__cuda_sm20_div_rn_f64_full:
[C---:B------:R-:W-:Y:S01]  /*1540*/  FSETP.GEU.AND P0, PT, |R11|.reuse, 1.469367938527859385e-39, PT ;  /* 0x001000000b00780b */ /* 0x040fe20003f0e200 */
[----:B------:R-:W-:Y:S01]  /*1550*/  IMAD.MOV.U32 R13, RZ, RZ, 0x1ca00000 ;  /* 0x1ca00000ff0d7424 */ /* 0x000fe200078e00ff */
[C---:B------:R-:W-:Y:S02]  /*1560*/  LOP3.LUT R8, R11.reuse, 0x800fffff, RZ, 0xc0, !PT ;  /* 0x800fffff0b087812 */ /* 0x040fe400078ec0ff */
[----:B------:R-:W-:Y:S02]  /*1570*/  MOV R14, 0x1 ;  /* 0x00000001000e7802 */ /* 0x000fe40000000f00 */
[----:B------:R-:W-:Y:S01]  /*1580*/  LOP3.LUT R9, R8, 0x3ff00000, RZ, 0xfc, !PT ;  /* 0x3ff0000008097812 */ /* 0x000fe200078efcff */
[----:B------:R-:W-:Y:S01]  /*1590*/  IMAD.MOV.U32 R8, RZ, RZ, R10 ;  /* 0x000000ffff087224 */ /* 0x000fe200078e000a */
[----:B------:R-:W-:Y:S02]  /*15a0*/  LOP3.LUT R17, R11, 0x7ff00000, RZ, 0xc0, !PT ;  /* 0x7ff000000b117812 */ /* 0x000fe400078ec0ff */
[----:B------:R-:W-:-:S03]  /*15b0*/  LOP3.LUT R16, R7, 0x7ff00000, RZ, 0xc0, !PT ;  /* 0x7ff0000007107812 */ /* 0x000fc600078ec0ff */
[----:B------:R-:W-:Y:S01]  /*15c0*/  @!P0 DMUL R8, R10, 8.98846567431157953865e+307 ;  /* 0x7fe000000a088828 */ /* 0x000fe20000000000 */
[----:B------:R-:W-:Y:S01]  /*15d0*/  ISETP.GE.U32.AND P1, PT, R16, R17, PT ;  /* 0x000000111000720c */ /* 0x000fe20003f26070 */
[----:B------:R-:W-:-:S04]  /*15e0*/  IMAD.MOV.U32 R23, RZ, RZ, R16 ;  /* 0x000000ffff177224 */ /* 0x000fc800078e0010 */
[----:B------:R-:W0:Y:S02]  /*15f0*/  MUFU.RCP64H R15, R9 ;  /* 0x00000009000f7308 */ /* 0x000e240000001800 */
[----:B0-----:R-:W-:-:S08]  /*1600*/  DFMA R2, R14, -R8, 1 ;  /* 0x3ff000000e02742b */ /* 0x001fd00000000808 */
[----:B------:R-:W-:-:S08]  /*1610*/  DFMA R2, R2, R2, R2 ;  /* 0x000000020202722b */ /* 0x000fd00000000002 */
[----:B------:R-:W-:Y:S01]  /*1620*/  DFMA R14, R14, R2, R14 ;  /* 0x000000020e0e722b */ /* 0x000fe2000000000e */
[----:B------:R-:W-:Y:S02]  /*1630*/  SEL R3, R13, 0x63400000, !P1 ;  /* 0x634000000d037807 */ /* 0x000fe40004800000 */
[----:B------:R-:W-:Y:S02]  /*1640*/  FSETP.GEU.AND P1, PT, |R7|, 1.469367938527859385e-39, PT ;  /* 0x001000000700780b */ /* 0x000fe40003f2e200 */
[----:B------:R-:W-:-:S03]  /*1650*/  LOP3.LUT R3, R3, 0x800fffff, R7, 0xf8, !PT ;  /* 0x800fffff03037812 */ /* 0x000fc600078ef807 */
[----:B------:R-:W-:Y:S01]  /*1660*/  DFMA R18, R14, -R8, 1 ;  /* 0x3ff000000e12742b */ /* 0x000fe20000000808 */
[----:B------:R-:W-:-:S07]  /*1670*/  MOV R2, R6 ;  /* 0x0000000600027202 */ /* 0x000fce0000000f00 */
[----:B------:R-:W-:Y:S01]  /*1680*/  DFMA R14, R14, R18, R14 ;  /* 0x000000120e0e722b */ /* 0x000fe2000000000e */
[----:B------:R-:W-:Y:S10]  /*1690*/  @P1 BRA `(.L_x_28) ;  /* 0x0000000000201947 */ /* 0x000ff40003800000 */
[----:B------:R-:W-:Y:S01]  /*16a0*/  LOP3.LUT R19, R11, 0x7ff00000, RZ, 0xc0, !PT ;  /* 0x7ff000000b137812 */ /* 0x000fe200078ec0ff */
[----:B------:R-:W-:-:S03]  /*16b0*/  IMAD.MOV.U32 R18, RZ, RZ, RZ ;  /* 0x000000ffff127224 */ /* 0x000fc600078e00ff */
[----:B------:R-:W-:-:S04]  /*16c0*/  ISETP.GE.U32.AND P1, PT, R16, R19, PT ;  /* 0x000000131000720c */ /* 0x000fc80003f26070 */
[----:B------:R-:W-:-:S04]  /*16d0*/  SEL R19, R13, 0x63400000, !P1 ;  /* 0x634000000d137807 */ /* 0x000fc80004800000 */
[----:B------:R-:W-:-:S04]  /*16e0*/  LOP3.LUT R19, R19, 0x80000000, R7, 0xf8, !PT ;  /* 0x8000000013137812 */ /* 0x000fc800078ef807 */
[----:B------:R-:W-:-:S06]  /*16f0*/  LOP3.LUT R19, R19, 0x100000, RZ, 0xfc, !PT ;  /* 0x0010000013137812 */ /* 0x000fcc00078efcff */
[----:B------:R-:W-:-:S10]  /*1700*/  DFMA R2, R2, 2, -R18 ;  /* 0x400000000202782b */ /* 0x000fd40000000812 */
[----:B------:R-:W-:-:S07]  /*1710*/  LOP3.LUT R23, R3, 0x7ff00000, RZ, 0xc0, !PT ;  /* 0x7ff0000003177812 */ /* 0x000fce00078ec0ff */
.L_x_28:
[----:B------:R-:W-:Y:S01]  /*1720*/  IMAD.MOV.U32 R22, RZ, RZ, R17 ;  /* 0x000000ffff167224 */ /* 0x000fe200078e0011 */
[----:B------:R-:W-:Y:S01]  /*1730*/  @!P0 LOP3.LUT R22, R9, 0x7ff00000, RZ, 0xc0, !PT ;  /* 0x7ff0000009168812 */ /* 0x000fe200078ec0ff */
[----:B------:R-:W-:Y:S01]  /*1740*/  DMUL R18, R14, R2 ;  /* 0x000000020e127228 */ /* 0x000fe20000000000 */
[----:B------:R-:W-:-:S03]  /*1750*/  IADD3 R17, PT, PT, R23, -0x1, RZ ;  /* 0xffffffff17117810 */ /* 0x000fc60007ffe0ff */
[----:B------:R-:W-:Y:S01]  /*1760*/  VIADD R24, R22, 0xffffffff ;  /* 0xffffffff16187836 */ /* 0x000fe20000000000 */
[----:B------:R-:W-:-:S03]  /*1770*/  ISETP.GT.U32.AND P0, PT, R17, 0x7feffffe, PT ;  /* 0x7feffffe1100780c */ /* 0x000fc60003f04070 */
[----:B------:R-:W-:Y:S01]  /*1780*/  DFMA R20, R18, -R8, R2 ;  /* 0x800000081214722b */ /* 0x000fe20000000002 */
[----:B------:R-:W-:-:S07]  /*1790*/  ISETP.GT.U32.OR P0, PT, R24, 0x7feffffe, P0 ;  /* 0x7feffffe1800780c */ /* 0x000fce0000704470 */
[----:B------:R-:W-:-:S06]  /*17a0*/  DFMA R14, R14, R20, R18 ;  /* 0x000000140e0e722b */ /* 0x000fcc0000000012 */
[----:B------:R-:W-:Y:S05]  /*17b0*/  @P0 BRA `(.L_x_29) ;  /* 0x00000000006c0947 */ /* 0x000fea0003800000 */
[----:B------:R-:W-:-:S04]  /*17c0*/  LOP3.LUT R7, R11, 0x7ff00000, RZ, 0xc0, !PT ;  /* 0x7ff000000b077812 */ /* 0x000fc800078ec0ff */
[CC--:B------:R-:W-:Y:S02]  /*17d0*/  VIADDMNMX R6, R16.reuse, -R7.reuse, 0xb9600000, !PT ;  /* 0xb960000010067446 */ /* 0x0c0fe40007800907 */
[----:B------:R-:W-:Y:S02]  /*17e0*/  ISETP.GE.U32.AND P0, PT, R16, R7, PT ;  /* 0x000000071000720c */ /* 0x000fe40003f06070 */
[----:B------:R-:W-:Y:S02]  /*17f0*/  VIMNMX R6, PT, PT, R6, 0x46a00000, PT ;  /* 0x46a0000006067848 */ /* 0x000fe40003fe0100 */
[----:B------:R-:W-:-:S05]  /*1800*/  SEL R13, R13, 0x63400000, !P0 ;  /* 0x634000000d0d7807 */ /* 0x000fca0004000000 */
[----:B------:R-:W-:Y:S02]  /*1810*/  IMAD.IADD R13, R6, 0x1, -R13 ;  /* 0x00000001060d7824 */ /* 0x000fe400078e0a0d */
[----:B------:R-:W-:-:S03]  /*1820*/  IMAD.MOV.U32 R6, RZ, RZ, RZ ;  /* 0x000000ffff067224 */ /* 0x000fc600078e00ff */
[----:B------:R-:W-:-:S06]  /*1830*/  IADD3 R7, PT, PT, R13, 0x7fe00000, RZ ;  /* 0x7fe000000d077810 */ /* 0x000fcc0007ffe0ff */
        /* <DEDUP_REMOVED lines=19> */
.L_x_29:
[----:B------:R-:W-:-:S14]  /*1970*/  DSETP.NAN.AND P0, PT, R6, R6, PT ;  /* 0x000000060600722a */ /* 0x000fdc0003f08000 */
[----:B------:R-:W-:Y:S05]  /*1980*/  @P0 BRA `(.L_x_31) ;  /* 0x0000000000440947 */ /* 0x000fea0003800000 */
[----:B------:R-:W-:-:S14]  /*1990*/  DSETP.NAN.AND P0, PT, R10, R10, PT ;  /* 0x0000000a0a00722a */ /* 0x000fdc0003f08000 */
[----:B------:R-:W-:Y:S05]  /*19a0*/  @P0 BRA `(.L_x_32) ;  /* 0x0000000000300947 */ /* 0x000fea0003800000 */
[----:B------:R-:W-:Y:S01]  /*19b0*/  ISETP.NE.AND P0, PT, R23, R22, PT ;  /* 0x000000161700720c */ /* 0x000fe20003f05270 */
[----:B------:R-:W-:Y:S01]  /*19c0*/  IMAD.MOV.U32 R16, RZ, RZ, 0x0 ;  /* 0x00000000ff107424 */ /* 0x000fe200078e00ff */
[----:B------:R-:W-:-:S11]  /*19d0*/  MOV R17, 0xfff80000 ;  /* 0xfff8000000117802 */ /* 0x000fd60000000f00 */
[----:B------:R-:W-:Y:S05]  /*19e0*/  @!P0 BRA `(.L_x_30) ;  /* 0x0000000000348947 */ /* 0x000fea0003800000 */
[----:B------:R-:W-:Y:S02]  /*19f0*/  ISETP.NE.AND P0, PT, R23, 0x7ff00000, PT ;  /* 0x7ff000001700780c */ /* 0x000fe40003f05270 */
[----:B------:R-:W-:Y:S02]  /*1a00*/  LOP3.LUT R17, R7, 0x80000000, R11, 0x48, !PT ;  /* 0x8000000007117812 */ /* 0x000fe400078e480b */
[----:B------:R-:W-:-:S13]  /*1a10*/  ISETP.EQ.OR P0, PT, R22, RZ, !P0 ;  /* 0x000000ff1600720c */ /* 0x000fda0004702670 */
[----:B------:R-:W-:Y:S01]  /*1a20*/  @P0 LOP3.LUT R2, R17, 0x7ff00000, RZ, 0xfc, !PT ;  /* 0x7ff0000011020812 */ /* 0x000fe200078efcff */
[----:B------:R-:W-:Y:S02]  /*1a30*/  @!P0 IMAD.MOV.U32 R16, RZ, RZ, RZ ;  /* 0x000000ffff108224 */ /* 0x000fe400078e00ff */
[----:B------:R-:W-:Y:S01]  /*1a40*/  @P0 IMAD.MOV.U32 R16, RZ, RZ, RZ ;  /* 0x000000ffff100224 */ /* 0x000fe200078e00ff */
[----:B------:R-:W-:Y:S01]  /*1a50*/  @P0 MOV R17, R2 ;  /* 0x0000000200110202 */ /* 0x000fe20000000f00 */
[----:B------:R-:W-:Y:S06]  /*1a60*/  BRA `(.L_x_30) ;  /* 0x0000000000147947 */ /* 0x000fec0003800000 */
.L_x_32:
[----:B------:R-:W-:Y:S01]  /*1a70*/  LOP3.LUT R17, R11, 0x80000, RZ, 0xfc, !PT ;  /* 0x000800000b117812 */ /* 0x000fe200078efcff */
[----:B------:R-:W-:Y:S01]  /*1a80*/  IMAD.MOV.U32 R16, RZ, RZ, R10 ;  /* 0x000000ffff107224 */ /* 0x000fe200078e000a */
[----:B------:R-:W-:Y:S06]  /*1a90*/  BRA `(.L_x_30) ;  /* 0x0000000000087947 */ /* 0x000fec0003800000 */
.L_x_31:
[----:B------:R-:W-:Y:S01]  /*1aa0*/  LOP3.LUT R17, R7, 0x80000, RZ, 0xfc, !PT ;  /* 0x0008000007117812 */ /* 0x000fe200078efcff */
[----:B------:R-:W-:-:S07]  /*1ab0*/  IMAD.MOV.U32 R16, RZ, RZ, R6 ;  /* 0x000000ffff107224 */ /* 0x000fce00078e0006 */
.L_x_30:
[----:B------:R-:W-:Y:S01]  /*1ac0*/  IMAD.MOV.U32 R13, RZ, RZ, 0x0 ;  /* 0x00000000ff0d7424 */ /* 0x000fe200078e00ff */
[----:B------:R-:W-:Y:S01]  /*1ad0*/  MOV R2, R16 ;  /* 0x0000001000027202 */ /* 0x000fe20000000f00 */
[----:B------:R-:W-:Y:S02]  /*1ae0*/  IMAD.MOV.U32 R3, RZ, RZ, R17 ;  /* 0x000000ffff037224 */ /* 0x000fe400078e0011 */
[----:B------:R-:W-:Y:S05]  /*1af0*/  RET.REL.NODEC R12 `(_Z15one_side_jacobiiiiPdS_S_P8ringPairPi) ;  /* 0xffffffe40c407950 */ /* 0x000fea0003c3ffff */
        .weak           $__internal_4_$__cuda_sm20_dsqrt_rn_f64_mediumpath_v1
        .type           $__internal_4_$__cuda_sm20_dsqrt_rn_f64_mediumpath_v1,@function
        .size           $__internal_4_$__cuda_sm20_dsqrt_rn_f64_mediumpath_v1,(.L_x_68 - $__internal_4_$__cuda_sm20_dsqrt_rn_f64_mediumpath_v1)
$__internal_4_$__cuda_sm20_dsqrt_rn_f64_mediumpath_v1:
[----:B------:R-:W-:-:S13]  /*1b00*/  ISETP.GE.U32.AND P0, PT, R16, -0x3400000, PT ;  /* 0xfcc000001000780c */ /* 0x000fda0003f06070 */
[----:B------:R-:W-:Y:S05]  /*1b10*/  @!P0 BRA `(.L_x_33) ;  /* 0x0000000000208947 */ /* 0x000fea0003800000 */
[----:B------:R-:W-:-:S10]  /*1b20*/  DFMA.RM R12, R12, R14, R10 ;  /* 0x0000000e0c0c722b */ /* 0x000fd4000000400a */
[----:B------:R-:W-:-:S04]  /*1b30*/  IADD3 R10, P0, PT, R12, 0x1, RZ ;  /* 0x000000010c0a7810 */ /* 0x000fc80007f1e0ff */
[----:B------:R-:W-:-:S06]  /*1b40*/  IADD3.X R11, PT, PT, RZ, R13, RZ, P0, !PT ;  /* 0x0000000dff0b7210 */ /* 0x000fcc00007fe4ff */
[----:B------:R-:W-:-:S08]  /*1b50*/  DFMA.RP R18, -R12, R10, R18 ;  /* 0x0000000a0c12722b */ /* 0x000fd00000008112 */
[----:B------:R-:W-:-:S06]  /*1b60*/  DSETP.GT.AND P0, PT, R18, RZ, PT ;  /* 0x000000ff1200722a */ /* 0x000fcc0003f04000 */
[----:B------:R-:W-:Y:S02]  /*1b70*/  FSEL R10, R10, R12, P0 ;  /* 0x0000000c0a0a7208 */ /* 0x000fe40000000000 */
[----:B------:R-:W-:Y:S01]  /*1b80*/  FSEL R11, R11, R13, P0 ;  /* 0x0000000d0b0b7208 */ /* 0x000fe20000000000 */
[----:B------:R-:W-:Y:S06]  /*1b90*/  BRA `(.L_x_34) ;  /* 0x0000000000647947 */ /* 0x000fec0003800000 */
.L_x_33:
        /* <DEDUP_REMOVED lines=19> */
[----:B------:R-:W-:-:S06]  /*1cd0*/  IADD3 R13, PT, PT, R13, -0x100000, RZ ;  /* 0xfff000000d0d7810 */ /* 0x000fcc0007ffe0ff */
[----:B------:R-:W-:-:S08]  /*1ce0*/  DFMA R14, R10, -R10, R18 ;  /* 0x8000000a0a0e722b */ /* 0x000fd00000000012 */
[----:B------:R-:W-:-:S10]  /*1cf0*/  DFMA R10, R12, R14, R10 ;  /* 0x0000000e0c0a722b */ /* 0x000fd4000000000a */
[----:B------:R-:W-:Y:S01]  /*1d00*/  VIADD R11, R11, 0xfcb00000 ;  /* 0xfcb000000b0b7836 */ /* 0x000fe20000000000 */
[----:B------:R-:W-:Y:S06]  /*1d10*/  BRA `(.L_x_34) ;  /* 0x0000000000047947 */ /* 0x000fec0003800000 */
.L_x_35:
[----:B------:R-:W-:-:S11]  /*1d20*/  DADD R10, R18, R18 ;  /* 0x00000000120a7229 */ /* 0x000fd60000000012 */
.L_x_34:
[----:B------:R-:W-:Y:S01]  /*1d30*/  IMAD.MOV.U32 R21, RZ, RZ, 0x0 ;  /* 0x00000000ff157424 */ /* 0x000fe200078e00ff */
[----:B------:R-:W-:Y:S01]  /*1d40*/  MOV R15, R11 ;  /* 0x0000000b000f7202 */ /* 0x000fe20000000f00 */
[----:B------:R-:W-:Y:S02]  /*1d50*/  IMAD.MOV.U32 R14, RZ, RZ, R10 ;  /* 0x000000ffff0e7224 */ /* 0x000fe400078e000a */
[----:B------:R-:W-:Y:S05]  /*1d60*/  RET.REL.NODEC R20 `(_Z15one_side_jacobiiiiPdS_S_P8ringPairPi) ;  /* 0xffffffe014a47950 */ /* 0x000fea0003c3ffff */
.L_x_36:
        /* <DEDUP_REMOVED lines=9> */
.L_x_68:


//--------------------- .text._Z4sortiPdS_PiS0_   --------------------------
	.section	.text._Z4sortiPdS_PiS0_,"ax",@progbits
	.align	128
.text._Z4sortiPdS_PiS0_:
        .type           _Z4sortiPdS_PiS0_,@function
        .size           _Z4sortiPdS_PiS0_,(.L_x_72 - _Z4sortiPdS_PiS0_)
        .other          _Z4sortiPdS_PiS0_,@"STO_CUDA_ENTRY STV_DEFAULT"
_Z4sortiPdS_PiS0_:
[----:B------:R-:W-:Y:S08]  /*0000*/  LDC R1, c[0x0][0x37c] ;  /* 0x0000df00ff017b82 */ /* 0x000ff00000000800 */
[----:B------:R-:W0:Y:S02]  /*0010*/  LDC R0, c[0x0][0x380] ;  /* 0x0000e000ff007b82 */ /* 0x000e240000000800 */
[----:B0-----:R-:W-:-:S13]  /*0020*/  ISETP.GE.AND P0, PT, R0, 0x2, PT ;  /* 0x000000020000780c */ /* 0x001fda0003f06270 */
[----:B------:R-:W-:Y:S05]  /*0030*/  @!P0 EXIT ;  /* 0x000000000000894d */ /* 0x000fea0003800000 */
[----:B------:R-:W0:Y:S01]  /*0040*/  S2R R28, SR_TID.X ;  /* 0x00000000001c7919 */ /* 0x000e220000002100 */
[----:B------:R-:W1:Y:S01]  /*0050*/  LDCU.64 UR4, c[0x0][0x388] ;  /* 0x00007100ff0477ac */ /* 0x000e620008000a00 */
[----:B------:R-:W0:Y:S01]  /*0060*/  LDC.64 R10, c[0x0][0x390] ;  /* 0x0000e400ff0a7b82 */ /* 0x000e220000000a00 */
[----:B------:R-:W2:Y:S07]  /*0070*/  LDCU.64 UR8, c[0x0][0x358] ;  /* 0x00006b00ff0877ac */ /* 0x000eae0008000a00 */
[----:B------:R-:W3:Y:S08]  /*0080*/  LDC.64 R8, c[0x0][0x388] ;  /* 0x0000e200ff087b82 */ /* 0x000ef00000000a00 */
[----:B------:R-:W4:Y:S01]  /*0090*/  LDC.64 R6, c[0x0][0x3a0] ;  /* 0x0000e800ff067b82 */ /* 0x000f220000000a00 */
[----:B-1----:R-:W-:-:S04]  /*00a0*/  UIADD3 UR4, UP0, UPT, UR4, 0x10, URZ ;  /* 0x0000001004047890 */ /* 0x002fc8000ff1e0ff */
[----:B------:R-:W-:Y:S02]  /*00b0*/  UIADD3.X UR5, UPT, UPT, URZ, UR5, URZ, UP0, !UPT ;  /* 0x00000005ff057290 */ /* 0x000fe400087fe4ff */
[----:B------:R-:W-:Y:S01]  /*00c0*/  MOV R2, UR4 ;  /* 0x0000000400027c02 */ /* 0x000fe20008000f00 */
[----:B------:R-:W1:Y:S01]  /*00d0*/  LDC.64 R4, c[0x0][0x398] ;  /* 0x0000e600ff047b82 */ /* 0x000e620000000a00 */
[----:B------:R-:W-:Y:S02]  /*00e0*/  UMOV UR4, 0x1 ;  /* 0x0000000100047882 */ /* 0x000fe40000000000 */
[----:B------:R-:W-:Y:S02]  /*00f0*/  IMAD.U32 R3, RZ, RZ, UR5 ;  /* 0x00000005ff037e24 */ /* 0x000fe4000f8e00ff */
[----:B0-----:R-:W-:-:S04]  /*0100*/  IMAD.WIDE.U32 R10, R28, 0x8, R10 ;  /* 0x000000081c0a7825 */ /* 0x001fc800078e000a */
[----:B---3--:R-:W-:-:S04]  /*0110*/  IMAD.WIDE.U32 R8, R28, 0x8, R8 ;  /* 0x000000081c087825 */ /* 0x008fc800078e0008 */
[----:B----4-:R-:W-:-:S04]  /*0120*/  IMAD.WIDE.U32 R6, R28, 0x4, R6 ;  /* 0x000000041c067825 */ /* 0x010fc800078e0006 */
[----:B-12---:R-:W-:-:S07]  /*0130*/  IMAD.WIDE.U32 R4, R28, 0x4, R4 ;  /* 0x000000041c047825 */ /* 0x006fce00078e0004 */
.L_x_57:
[----:B------:R-:W-:Y:S01]  /*0140*/  UMOV UR5, UR4 ;  /* 0x0000000400057c82 */ /* 0x000fe20008000000 */
[----:B------:R-:W-:Y:S01]  /*0150*/  USHF.L.U32 UR4, UR4, 0x1, URZ ;  /* 0x0000000104047899 */ /* 0x000fe200080006ff */
[----:B------:R-:W-:Y:S03]  /*0160*/  BSSY.RECONVERGENT B1, `(.L_x_37) ;  /* 0x0000167000017945 */ /* 0x000fe60003800200 */
[----:B------:R-:W-:-:S06]  /*0170*/  UIADD3 UR6, UPT, UPT, UR4, -0x1, URZ ;  /* 0xffffffff04067890 */ /* 0x000fcc000fffe0ff */
[----:B------:R-:W-:-:S13]  /*0180*/  LOP3.LUT P0, RZ, R28, UR6, RZ, 0xc0, !PT ;  /* 0x000000061cff7c12 */ /* 0x000fda000f80c0ff */
[----:B0--34-:R-:W-:Y:S05]  /*0190*/  @P0 BRA `(.L_x_38) ;  /* 0x00000014008c0947 */ /* 0x019fea0003800000 */
[----:B------:R-:W-:Y:S01]  /*01a0*/  IADD3 R30, PT, PT, R28, UR5, RZ ;  /* 0x000000051c1e7c10 */ /* 0x000fe2000fffe0ff */
[----:B------:R-:W-:Y:S01]  /*01b0*/  IMAD.MOV.U32 R33, RZ, RZ, R28 ;  /* 0x000000ffff217224 */ /* 0x000fe200078e001c */
[----:B------:R-:W-:Y:S02]  /*01c0*/  MOV R31, R28 ;  /* 0x0000001c001f7202 */ /* 0x000fe40000000f00 */
[----:B------:R-:W-:Y:S01]  /*01d0*/  MOV R29, R30 ;  /* 0x0000001e001d7202 */ /* 0x000fe20000000f00 */
[----:B------:R-:W-:-:S07]  /*01e0*/  VIADD R0, R30, UR5 ;  /* 0x000000051e007c36 */ /* 0x000fce0008000000 */
.L_x_47:
[----:B0-----:R-:W0:Y:S02]  /*01f0*/  LDC.64 R12, c[0x0][0x388] ;  /* 0x0000e200ff0c7b82 */ /* 0x001e240000000a00 */
[----:B0-----:R-:W-:-:S04]  /*0200*/  IMAD.WIDE R18, R33, 0x8, R12 ;  /* 0x0000000821127825 */ /* 0x001fc800078e020c */
[----:B------:R-:W-:Y:S01]  /*0210*/  IMAD.WIDE R14, R29, 0x8, R12 ;  /* 0x000000081d0e7825 */ /* 0x000fe200078e020c */
[----:B---3--:R-:W2:Y:S04]  /*0220*/  LDG.E.64 R22, desc[UR8][R18.64] ;  /* 0x0000000812167981 */ /* 0x008ea8000c1e1b00 */
[----:B------:R-:W2:Y:S01]  /*0230*/  LDG.E.64 R16, desc[UR8][R14.64] ;  /* 0x000000080e107981 */ /* 0x000ea2000c1e1b00 */
[----:B------:R-:W-:Y:S01]  /*0240*/  BSSY.RELIABLE B0, `(.L_x_39) ;  /* 0x0000074000007945 */ /* 0x000fe20003800100 */
[----:B--2---:R-:W-:-:S14]  /*0250*/  DSETP.GT.AND P0, PT, R22, R16, PT ;  /* 0x000000101600722a */ /* 0x004fdc0003f04000 */
[----:B------:R-:W-:Y:S05]  /*0260*/  @!P0 BRA `(.L_x_40) ;  /* 0x0000000400908947 */ /* 0x000fea0003800000 */
[----:B------:R-:W0:Y:S08]  /*0270*/  LDC.64 R16, c[0x0][0x390] ;  /* 0x0000e400ff107b82 */ /* 0x000e300000000a00 */
[----:B------:R-:W1:Y:S08]  /*0280*/  LDC.64 R18, c[0x0][0x398] ;  /* 0x0000e600ff127b82 */ /* 0x000e700000000a00 */
[----:B------:R-:W2:Y:S01]  /*0290*/  LDC.64 R26, c[0x0][0x3a0] ;  /* 0x0000e800ff1a7b82 */ /* 0x000ea20000000a00 */
[----:B0-----:R-:W-:-:S05]  /*02a0*/  IMAD.WIDE.U32 R20, R31, 0x8, R16 ;  /* 0x000000081f147825 */ /* 0x001fca00078e0010 */
[----:B------:R3:W-:Y:S01]  /*02b0*/  STG.E.64 desc[UR8][R20.64], R22 ;  /* 0x0000001614007986 */ /* 0x0007e2000c101b08 */
[----:B-1----:R-:W-:-:S06]  /*02c0*/  IMAD.WIDE R34, R33, 0x4, R18 ;  /* 0x0000000421227825 */ /* 0x002fcc00078e0212 */
[----:B------:R-:W4:Y:S01]  /*02d0*/  LDG.E R35, desc[UR8][R34.64] ;  /* 0x0000000822237981 */ /* 0x000f22000c1e1900 */
[----:B------:R-:W-:Y:S02]  /*02e0*/  VIADD R33, R33, 0x1 ;  /* 0x0000000121217836 */ /* 0x000fe40000000000 */
[----:B--2---:R-:W-:-:S03]  /*02f0*/  IMAD.WIDE.U32 R24, R31, 0x4, R26 ;  /* 0x000000041f187825 */ /* 0x004fc600078e001a */
[----:B------:R-:W-:-:S13]  /*0300*/  ISETP.NE.AND P0, PT, R33, R30, PT ;  /* 0x0000001e2100720c */ /* 0x000fda0003f05270 */
[----:B------:R-:W-:Y:S05]  /*0310*/  @!P0 BREAK.RELIABLE B0 ;  /* 0x0000000000008942 */ /* 0x000fea0003800100 */
[----:B----4-:R3:W-:Y:S01]  /*0320*/  STG.E desc[UR8][R24.64], R35 ;  /* 0x0000002318007986 */ /* 0x0107e2000c101908 */
[----:B------:R-:W-:Y:S05]  /*0330*/  @P0 BRA `(.L_x_41) ;  /* 0x0000000400900947 */ /* 0x000fea0003800000 */
[----:B------:R-:W-:-:S13]  /*0340*/  ISETP.GE.AND P0, PT, R29, R0, PT ;  /* 0x000000001d00720c */ /* 0x000fda0003f06270 */
[----:B------:R-:W-:Y:S05]  /*0350*/  @P0 BRA `(.L_x_38) ;  /* 0x00000014001c0947 */ /* 0x000fea0003800000 */
[-C--:B------:R-:W-:Y:S01]  /*0360*/  IADD3 R30, PT, PT, R0, -R29.reuse, RZ ;  /* 0x8000001d001e7210 */ /* 0x080fe20007ffe0ff */
[----:B------:R-:W-:Y:S01]  /*0370*/  BSSY.RECONVERGENT B2, `(.L_x_42) ;  /* 0x000001c000027945 */ /* 0x000fe20003800200 */
[----:B------:R-:W-:Y:S01]  /*0380*/  IMAD.MOV.U32 R33, RZ, RZ, R31 ;  /* 0x000000ffff217224 */ /* 0x000fe200078e001f */
[----:B---3--:R-:W-:Y:S02]  /*0390*/  MOV R35, R29 ;  /* 0x0000001d00237202 */ /* 0x008fe40000000f00 */
[----:B------:R-:W-:-:S13]  /*03a0*/  LOP3.LUT P0, R30, R30, 0x3, RZ, 0xc0, !PT ;  /* 0x000000031e1e7812 */ /* 0x000fda000780c0ff */
[----:B------:R-:W-:Y:S05]  /*03b0*/  @!P0 BRA `(.L_x_43) ;  /* 0x00000000005c8947 */ /* 0x000fea0003800000 */
[----:B------:R-:W2:Y:S01]  /*03c0*/  LDG.E.64 R36, desc[UR8][R14.64] ;  /* 0x000000080e247981 */ /* 0x000ea2000c1e1b00 */
[----:B------:R-:W-:-:S03]  /*03d0*/  IMAD.WIDE R22, R29, 0x4, R18 ;  /* 0x000000041d167825 */ /* 0x000fc600078e0212 */
[----:B--2---:R0:W-:Y:S04]  /*03e0*/  STG.E.64 desc[UR8][R20.64+0x8], R36 ;  /* 0x0000082414007986 */ /* 0x0041e8000c101b08 */
[----:B------:R-:W2:Y:S01]  /*03f0*/  LDG.E R32, desc[UR8][R22.64] ;  /* 0x0000000816207981 */ /* 0x000ea2000c1e1900 */
[----:B------:R-:W-:Y:S01]  /*0400*/  ISETP.NE.AND P0, PT, R30, 0x1, PT ;  /* 0x000000011e00780c */ /* 0x000fe20003f05270 */
[----:B------:R-:W-:Y:S01]  /*0410*/  VIADD R33, R31, 0x1 ;  /* 0x000000011f217836 */ /* 0x000fe20000000000 */
[----:B------:R-:W-:Y:S01]  /*0420*/  IADD3 R35, PT, PT, R29, 0x1, RZ ;  /* 0x000000011d237810 */ /* 0x000fe20007ffe0ff */
[----:B--2---:R0:W-:Y:S10]  /*0430*/  STG.E desc[UR8][R24.64+0x4], R32 ;  /* 0x0000042018007986 */ /* 0x0041f4000c101908 */
[----:B------:R-:W-:Y:S05]  /*0440*/  @!P0 BRA `(.L_x_43) ;  /* 0x0000000000388947 */ /* 0x000fea0003800000 */
[----:B0-----:R-:W2:Y:S04]  /*0450*/  LDG.E.64 R36, desc[UR8][R14.64+0x8] ;  /* 0x000008080e247981 */ /* 0x001ea8000c1e1b00 */
[----:B--2---:R1:W-:Y:S04]  /*0460*/  STG.E.64 desc[UR8][R20.64+0x10], R36 ;  /* 0x0000102414007986 */ /* 0x0043e8000c101b08 */
[----:B------:R-:W2:Y:S01]  /*0470*/  LDG.E R32, desc[UR8][R22.64+0x4] ;  /* 0x0000040816207981 */ /* 0x000ea2000c1e1900 */
[----:B------:R-:W-:Y:S01]  /*0480*/  ISETP.NE.AND P0, PT, R30, 0x2, PT ;  /* 0x000000021e00780c */ /* 0x000fe20003f05270 */
[----:B------:R-:W-:Y:S01]  /*0490*/  VIADD R33, R31, 0x2 ;  /* 0x000000021f217836 */ /* 0x000fe20000000000 */
[----:B------:R-:W-:Y:S01]  /*04a0*/  IADD3 R35, PT, PT, R29, 0x2, RZ ;  /* 0x000000021d237810 */ /* 0x000fe20007ffe0ff */
[----:B--2---:R1:W-:Y:S10]  /*04b0*/  STG.E desc[UR8][R24.64+0x8], R32 ;  /* 0x0000082018007986 */ /* 0x0043f4000c101908 */
[----:B------:R-:W-:Y:S05]  /*04c0*/  @!P0 BRA `(.L_x_43) ;  /* 0x0000000000188947 */ /* 0x000fea0003800000 */
[----:B------:R-:W2:Y:S04]  /*04d0*/  LDG.E.64 R14, desc[UR8][R14.64+0x10] ;  /* 0x000010080e0e7981 */ /* 0x000ea8000c1e1b00 */
[----:B--2---:R2:W-:Y:S04]  /*04e0*/  STG.E.64 desc[UR8][R20.64+0x18], R14 ;  /* 0x0000180e14007986 */ /* 0x0045e8000c101b08 */
[----:B------:R-:W3:Y:S01]  /*04f0*/  LDG.E R23, desc[UR8][R22.64+0x8] ;  /* 0x0000080816177981 */ /* 0x000ee2000c1e1900 */
[----:B------:R-:W-:Y:S01]  /*0500*/  VIADD R33, R31, 0x3 ;  /* 0x000000031f217836 */ /* 0x000fe20000000000 */
[----:B------:R-:W-:-:S02]  /*0510*/  IADD3 R35, PT, PT, R29, 0x3, RZ ;  /* 0x000000031d237810 */ /* 0x000fc40007ffe0ff */
[----:B---3--:R2:W-:Y:S05]  /*0520*/  STG.E desc[UR8][R24.64+0xc], R23 ;  /* 0x00000c1718007986 */ /* 0x0085ea000c101908 */
.L_x_43:
[----:B------:R-:W-:Y:S05]  /*0530*/  BSYNC.RECONVERGENT B2 ;  /* 0x0000000000027941 */ /* 0x000fea0003800200 */
.L_x_42:
[----:B--2---:R-:W-:-:S05]  /*0540*/  IMAD.IADD R14, R29, 0x1, -R0 ;  /* 0x000000011d0e7824 */ /* 0x004fca00078e0a00 */
[----:B------:R-:W-:-:S13]  /*0550*/  ISETP.GT.U32.AND P0, PT, R14, -0x4, PT ;  /* 0xfffffffc0e00780c */ /* 0x000fda0003f04070 */
[----:B------:R-:W-:Y:S05]  /*0560*/  @P0 BRA `(.L_x_38) ;  /* 0x0000001000980947 */ /* 0x000fea0003800000 */
[----:B------:R-:W-:-:S05]  /*0570*/  IMAD.WIDE R22, R35, 0x8, R12 ;  /* 0x0000000823167825 */ /* 0x000fca00078e020c */
[----:B------:R-:W2:Y:S01]  /*0580*/  LDG.E.64 R30, desc[UR8][R22.64] ;  /* 0x00000008161e7981 */ /* 0x000ea2000c1e1b00 */
[----:B01----:R-:W-:-:S04]  /*0590*/  IMAD.WIDE.U32 R20, R33, 0x8, R16 ;  /* 0x0000000821147825 */ /* 0x003fc800078e0010 */
[----:B------:R-:W-:Y:S01]  /*05a0*/  IMAD.WIDE R14, R35, 0x4, R18 ;  /* 0x00000004230e7825 */ /* 0x000fe200078e0212 */
[----:B--2---:R0:W-:Y:S04]  /*05b0*/  STG.E.64 desc[UR8][R20.64+0x8], R30 ;  /* 0x0000081e14007986 */ /* 0x0041e8000c101b08 */
[----:B------:R-:W2:Y:S01]  /*05c0*/  LDG.E R29, desc[UR8][R14.64] ;  /* 0x000000080e1d7981 */ /* 0x000ea2000c1e1900 */
[----:B------:R-:W-:-:S05]  /*05d0*/  IMAD.WIDE.U32 R24, R33, 0x4, R26 ;  /* 0x0000000421187825 */ /* 0x000fca00078e001a */
[----:B--2---:R-:W-:Y:S04]  /*05e0*/  STG.E desc[UR8][R24.64+0x4], R29 ;  /* 0x0000041d18007986 */ /* 0x004fe8000c101908 */
[----:B------:R-:W2:Y:S04]  /*05f0*/  LDG.E.64 R36, desc[UR8][R22.64+0x8] ;  /* 0x0000080816247981 */ /* 0x000ea8000c1e1b00 */
[----:B--2---:R-:W-:Y:S04]  /*0600*/  STG.E.64 desc[UR8][R20.64+0x10], R36 ;  /* 0x0000102414007986 */ /* 0x004fe8000c101b08 */
[----:B------:R-:W2:Y:S04]  /*0610*/  LDG.E R32, desc[UR8][R14.64+0x4] ;  /* 0x000004080e207981 */ /* 0x000ea8000c1e1900 */
[----:B--2---:R-:W-:Y:S04]  /*0620*/  STG.E desc[UR8][R24.64+0x8], R32 ;  /* 0x0000082018007986 */ /* 0x004fe8000c101908 */
[----:B0-----:R-:W2:Y:S04]  /*0630*/  LDG.E.64 R30, desc[UR8][R22.64+0x10] ;  /* 0x00001008161e7981 */ /* 0x001ea8000c1e1b00 */
[----:B--2---:R0:W-:Y:S04]  /*0640*/  STG.E.64 desc[UR8][R20.64+0x18], R30 ;  /* 0x0000181e14007986 */ /* 0x0041e8000c101b08 */
[----:B------:R-:W2:Y:S04]  /*0650*/  LDG.E R34, desc[UR8][R14.64+0x8] ;  /* 0x000008080e227981 */ /* 0x000ea8000c1e1900 */
[----:B--2---:R4:W-:Y:S04]  /*0660*/  STG.E desc[UR8][R24.64+0xc], R34 ;  /* 0x00000c2218007986 */ /* 0x0049e8000c101908 */
[----:B0-----:R-:W2:Y:S04]  /*0670*/  LDG.E.64 R30, desc[UR8][R22.64+0x18] ;  /* 0x00001808161e7981 */ /* 0x001ea8000c1e1b00 */
[----:B--2---:R4:W-:Y:S04]  /*0680*/  STG.E.64 desc[UR8][R20.64+0x20], R30 ;  /* 0x0000201e14007986 */ /* 0x0049e8000c101b08 */
[----:B------:R-:W2:Y:S01]  /*0690*/  LDG.E R29, desc[UR8][R14.64+0xc] ;  /* 0x00000c080e1d7981 */ /* 0x000ea2000c1e1900 */
[----:B------:R-:W-:-:S04]  /*06a0*/  IADD3 R35, PT, PT, R35, 0x4, RZ ;  /* 0x0000000423237810 */ /* 0x000fc80007ffe0ff */
[----:B------:R-:W-:Y:S01]  /*06b0*/  ISETP.NE.AND P0, PT, R35, R0, PT ;  /* 0x000000002300720c */ /* 0x000fe20003f05270 */
[----:B--2---:R4:W-:-:S12]  /*06c0*/  STG.E desc[UR8][R24.64+0x10], R29 ;  /* 0x0000101d18007986 */ /* 0x0049d8000c101908 */
[----:B------:R-:W-:Y:S05]  /*06d0*/  @!P0 BRA `(.L_x_38) ;  /* 0x00000010003c8947 */ /* 0x000fea0003800000 */
[----:B------:R-:W-:Y:S01]  /*06e0*/  BSSY.RECONVERGENT B2, `(.L_x_44) ;  /* 0x000001b000027945 */ /* 0x000fe20003800200 */
[----:B------:R-:W-:Y:S01]  /*06f0*/  VIADD R33, R33, 0x4 ;  /* 0x0000000421217836 */ /* 0x000fe20000000000 */
[----:B----4-:R-:W-:-:S07]  /*0700*/  MOV R29, R35 ;  /* 0x00000023001d7202 */ /* 0x010fce0000000f00 */
.L_x_45:
[----:B------:R-:W-:-:S05]  /*0710*/  IMAD.WIDE R22, R29, 0x8, R12 ;  /* 0x000000081d167825 */ /* 0x000fca00078e020c */
[----:B0-----:R-:W2:Y:S01]  /*0720*/  LDG.E.64 R30, desc[UR8][R22.64] ;  /* 0x00000008161e7981 */ /* 0x001ea2000c1e1b00 */
[----:B------:R-:W-:-:S04]  /*0730*/  IMAD.WIDE.U32 R20, R33, 0x8, R16 ;  /* 0x0000000821147825 */ /* 0x000fc800078e0010 */
[----:B------:R-:W-:Y:S01]  /*0740*/  IMAD.WIDE R14, R29, 0x4, R18 ;  /* 0x000000041d0e7825 */ /* 0x000fe200078e0212 */
[----:B--2---:R-:W-:Y:S04]  /*0750*/  STG.E.64 desc[UR8][R20.64+0x8], R30 ;  /* 0x0000081e14007986 */ /* 0x004fe8000c101b08 */
[----:B------:R-:W2:Y:S01]  /*0760*/  LDG.E R32, desc[UR8][R14.64] ;  /* 0x000000080e207981 */ /* 0x000ea2000c1e1900 */
[----:B------:R-:W-:-:S05]  /*0770*/  IMAD.WIDE.U32 R24, R33, 0x4, R26 ;  /* 0x0000000421187825 */ /* 0x000fca00078e001a */
[----:B--2---:R-:W-:Y:S04]  /*0780*/  STG.E desc[UR8][R24.64+0x4], R32 ;  /* 0x0000042018007986 */ /* 0x004fe8000c101908 */
[----:B------:R-:W2:Y:S04]  /*0790*/  LDG.E.64 R34, desc[UR8][R22.64+0x8] ;  /* 0x0000080816227981 */ /* 0x000ea8000c1e1b00 */
[----:B--2---:R0:W-:Y:S04]  /*07a0*/  STG.E.64 desc[UR8][R20.64+0x10], R34 ;  /* 0x0000102214007986 */ /* 0x0041e8000c101b08 */
[----:B0-----:R-:W2:Y:S04]  /*07b0*/  LDG.E R35, desc[UR8][R14.64+0x4] ;  /* 0x000004080e237981 */ /* 0x001ea8000c1e1900 */
[----:B--2---:R-:W-:Y:S04]  /*07c0*/  STG.E desc[UR8][R24.64+0x8], R35 ;  /* 0x0000082318007986 */ /* 0x004fe8000c101908 */
[----:B------:R-:W2:Y:S04]  /*07d0*/  LDG.E.64 R36, desc[UR8][R22.64+0x10] ;  /* 0x0000100816247981 */ /* 0x000ea8000c1e1b00 */
[----:B--2---:R0:W-:Y:S04]  /*07e0*/  STG.E.64 desc[UR8][R20.64+0x18], R36 ;  /* 0x0000182414007986 */ /* 0x0041e8000c101b08 */
[----:B0-----:R-:W2:Y:S04]  /*07f0*/  LDG.E R37, desc[UR8][R14.64+0x8] ;  /* 0x000008080e257981 */ /* 0x001ea8000c1e1900 */
[----:B--2---:R0:W-:Y:S04]  /*0800*/  STG.E desc[UR8][R24.64+0xc], R37 ;  /* 0x00000c2518007986 */ /* 0x0041e8000c101908 */
[----:B------:R-:W2:Y:S04]  /*0810*/  LDG.E.64 R30, desc[UR8][R22.64+0x18] ;  /* 0x00001808161e7981 */ /* 0x000ea8000c1e1b00 */
[----:B--2---:R0:W-:Y:S04]  /*0820*/  STG.E.64 desc[UR8][R20.64+0x20], R30 ;  /* 0x0000201e14007986 */ /* 0x0041e8000c101b08 */
[----:B------:R-:W2:Y:S01]  /*0830*/  LDG.E R32, desc[UR8][R14.64+0xc] ;  /* 0x00000c080e207981 */ /* 0x000ea2000c1e1900 */
[----:B------:R-:W-:Y:S01]  /*0840*/  VIADD R29, R29, 0x4 ;  /* 0x000000041d1d7836 */ /* 0x000fe20000000000 */
[----:B------:R-:W-:-:S04]  /*0850*/  IADD3 R33, PT, PT, R33, 0x4, RZ ;  /* 0x0000000421217810 */ /* 0x000fc80007ffe0ff */
[----:B------:R-:W-:Y:S01]  /*0860*/  ISETP.NE.AND P0, PT, R29, R0, PT ;  /* 0x000000001d00720c */ /* 0x000fe20003f05270 */
[----:B--2---:R0:W-:-:S12]  /*0870*/  STG.E desc[UR8][R24.64+0x10], R32 ;  /* 0x0000102018007986 */ /* 0x0041d8000c101908 */
[----:B------:R-:W-:Y:S05]  /*0880*/  @P0 BRA `(.L_x_45) ;  /* 0xfffffffc00a00947 */ /* 0x000fea000383ffff */
[----:B------:R-:W-:Y:S05]  /*0890*/  BSYNC.RECONVERGENT B2 ;  /* 0x0000000000027941 */ /* 0x000fea0003800200 */
.L_x_44:
[----:B------:R-:W-:Y:S05]  /*08a0*/  BRA `(.L_x_38) ;  /* 0x0000000c00c87947 */ /* 0x000fea0003800000 */
.L_x_40:
[----:B------:R-:W0:Y:S08]  /*08b0*/  LDC.64 R20, c[0x0][0x390] ;  /* 0x0000e400ff147b82 */ /* 0x000e300000000a00 */
[----:B------:R-:W1:Y:S08]  /*08c0*/  LDC.64 R14, c[0x0][0x398] ;  /* 0x0000e600ff0e7b82 */ /* 0x000e700000000a00 */
[----:B------:R-:W2:Y:S01]  /*08d0*/  LDC.64 R24, c[0x0][0x3a0] ;  /* 0x0000e800ff187b82 */ /* 0x000ea20000000a00 */
[----:B0-----:R-:W-:-:S05]  /*08e0*/  IMAD.WIDE.U32 R12, R31, 0x8, R20 ;  /* 0x000000081f0c7825 */ /* 0x001fca00078e0014 */
[----:B------:R0:W-:Y:S01]  /*08f0*/  STG.E.64 desc[UR8][R12.64], R16 ;  /* 0x000000100c007986 */ /* 0x0001e2000c101b08 */
[----:B-1----:R-:W-:-:S06]  /*0900*/  IMAD.WIDE R26, R29, 0x4, R14 ;  /* 0x000000041d1a7825 */ /* 0x002fcc00078e020e */
[----:B------:R-:W3:Y:S01]  /*0910*/  LDG.E R27, desc[UR8][R26.64] ;  /* 0x000000081a1b7981 */ /* 0x000ee2000c1e1900 */
[----:B------:R-:W-:Y:S02]  /*0920*/  VIADD R29, R29, 0x1 ;  /* 0x000000011d1d7836 */ /* 0x000fe40000000000 */
[----:B--2---:R-:W-:-:S03]  /*0930*/  IMAD.WIDE.U32 R22, R31, 0x4, R24 ;  /* 0x000000041f167825 */ /* 0x004fc600078e0018 */
[----:B------:R-:W-:-:S13]  /*0940*/  ISETP.NE.AND P0, PT, R29, R0, PT ;  /* 0x000000001d00720c */ /* 0x000fda0003f05270 */
[----:B------:R-:W-:Y:S05]  /*0950*/  @!P0 BREAK.RELIABLE B0 ;  /* 0x0000000000008942 */ /* 0x000fea0003800100 */
[----:B---3--:R0:W-:Y:S01]  /*0960*/  STG.E desc[UR8][R22.64], R27 ;  /* 0x0000001b16007986 */ /* 0x0081e2000c101908 */
[----:B------:R-:W-:Y:S05]  /*0970*/  @!P0 BRA `(.L_x_46) ;  /* 0x00000000000c8947 */ /* 0x000fea0003800000 */
.L_x_41:
[----:B------:R-:W-:Y:S05]  /*0980*/  BSYNC.RELIABLE B0 ;  /* 0x0000000000007941 */ /* 0x000fea0003800100 */
.L_x_39:
[----:B------:R-:W-:Y:S01]  /*0990*/  IADD3 R31, PT, PT, R31, 0x1, RZ ;  /* 0x000000011f1f7810 */ /* 0x000fe20007ffe0ff */
[----:B------:R-:W-:Y:S06]  /*09a0*/  BRA `(.L_x_47) ;  /* 0xfffffff800107947 */ /* 0x000fec000383ffff */
.L_x_46:
[----:B------:R-:W-:-:S13]  /*09b0*/  ISETP.GE.AND P0, PT, R33, R30, PT ;  /* 0x0000001e2100720c */ /* 0x000fda0003f06270 */
[----:B------:R-:W-:Y:S05]  /*09c0*/  @P0 BRA `(.L_x_38) ;  /* 0x0000000c00800947 */ /* 0x000fea0003800000 */
[--C-:B------:R-:W-:Y:S01]  /*09d0*/  IMAD.IADD R0, R30, 0x1, -R33.reuse ;  /* 0x000000011e007824 */ /* 0x100fe200078e0a21 */
[----:B------:R-:W-:Y:S01]  /*09e0*/  BSSY.RECONVERGENT B2, `(.L_x_48) ;  /* 0x000001c000027945 */ /* 0x000fe20003800200 */
[----:B------:R-:W-:Y:S01]  /*09f0*/  MOV R29, R31 ;  /* 0x0000001f001d7202 */ /* 0x000fe20000000f00 */
[----:B0-----:R-:W-:Y:S02]  /*0a00*/  IMAD.MOV.U32 R17, RZ, RZ, R33 ;  /* 0x000000ffff117224 */ /* 0x001fe400078e0021 */
        /* <DEDUP_REMOVED lines=22> */
[----:B------:R-:W-:Y:S01]  /*0b70*/  IADD3 R29, PT, PT, R31, 0x3, RZ ;  /* 0x000000031f1d7810 */ /* 0x000fe20007ffe0ff */
[----:B------:R-:W-:-:S02]  /*0b80*/  VIADD R17, R33, 0x3 ;  /* 0x0000000321117836 */ /* 0x000fc40000000000 */
[----:B---3--:R2:W-:Y:S05]  /*0b90*/  STG.E desc[UR8][R22.64+0xc], R27 ;  /* 0x00000c1b16007986 */ /* 0x0085ea000c101908 */
.L_x_49:
[----:B------:R-:W-:Y:S05]  /*0ba0*/  BSYNC.RECONVERGENT B2 ;  /* 0x0000000000027941 */ /* 0x000fea0003800200 */
.L_x_48:
[----:B------:R-:W-:-:S04]  /*0bb0*/  IADD3 R30, PT, PT, -R30, R33, RZ ;  /* 0x000000211e1e7210 */ /* 0x000fc80007ffe1ff */
[----:B------:R-:W-:-:S13]  /*0bc0*/  ISETP.GT.U32.AND P0, PT, R30, -0x4, PT ;  /* 0xfffffffc1e00780c */ /* 0x000fda0003f04070 */
[----:B------:R-:W-:Y:S05]  /*0bd0*/  @P0 BRA `(.L_x_38) ;  /* 0x0000000800fc0947 */ /* 0x000fea0003800000 */
[----:B------:R-:W-:Y:S01]  /*0be0*/  IADD3 R0, PT, PT, R17, -UR5, -R28 ;  /* 0x8000000511007c10 */ /* 0x000fe2000fffe81c */
[C---:B------:R-:W-:Y:S01]  /*0bf0*/  IMAD.WIDE.U32 R20, R29.reuse, 0x8, R20 ;  /* 0x000000081d147825 */ /* 0x040fe200078e0014 */
[----:B------:R-:W-:Y:S02]  /*0c00*/  BSSY.RELIABLE B2, `(.L_x_50) ;  /* 0x000009e000027945 */ /* 0x000fe40003800100 */
[----:B------:R-:W-:Y:S01]  /*0c10*/  ISETP.GE.AND P0, PT, R0, RZ, PT ;  /* 0x000000ff0000720c */ /* 0x000fe20003f06270 */
[----:B------:R-:W-:Y:S01]  /*0c20*/  IMAD.WIDE.U32 R24, R29, 0x4, R24 ;  /* 0x000000041d187825 */ /* 0x000fe200078e0018 */
[----:B--2---:R-:W-:Y:S02]  /*0c30*/  IADD3 R18, P1, PT, R20, 0x20, RZ ;  /* 0x0000002014127810 */ /* 0x004fe40007f3e0ff */
[----:B01----:R-:W-:-:S03]  /*0c40*/  IADD3 R12, P2, PT, R24, 0x10, RZ ;  /* 0x00000010180c7810 */ /* 0x003fc60007f5e0ff */
[----:B------:R-:W-:Y:S01]  /*0c50*/  IMAD.X R19, RZ, RZ, R21, P1 ;  /* 0x000000ffff137224 */ /* 0x000fe200008e0615 */
[----:B------:R-:W-:-:S05]  /*0c60*/  IADD3.X R13, PT, PT, RZ, R25, RZ, P2, !PT ;  /* 0x00000019ff0d7210 */ /* 0x000fca00017fe4ff */
[----:B------:R-:W-:Y:S05]  /*0c70*/  @P0 BRA `(.L_x_51) ;  /* 0x0000000800580947 */ /* 0x000fea0003800000 */
[----:B------:R-:W-:Y:S01]  /*0c80*/  IMAD.MOV R16, RZ, RZ, -R0 ;  /* 0x000000ffff107224 */ /* 0x000fe200078e0a00 */
[----:B------:R-:W-:Y:S01]  /*0c90*/  BSSY.RECONVERGENT B3, `(.L_x_52) ;  /* 0x000005c000037945 */ /* 0x000fe20003800200 */
[----:B------:R-:W-:-:S03]  /*0ca0*/  PLOP3.LUT P0, PT, PT, PT, PT, 0x80, 0x8 ;  /* 0x000000000008781c */ /* 0x000fc60003f0f070 */
[----:B------:R-:W-:-:S13]  /*0cb0*/  ISETP.GT.AND P1, PT, R16, 0xc, PT ;  /* 0x0000000c1000780c */ /* 0x000fda0003f24270 */
[----:B------:R-:W-:Y:S05]  /*0cc0*/  @!P1 BRA `(.L_x_53) ;  /* 0x0000000400609947 */ /* 0x000fea0003800000 */
[----:B------:R-:W-:-:S13]  /*0cd0*/  PLOP3.LUT P0, PT, PT, PT, PT, 0x8, 0x80 ;  /* 0x000000000080781c */ /* 0x000fda0003f0e170 */
.L_x_54:
[----:B------:R-:W-:-:S05]  /*0ce0*/  IMAD.WIDE R22, R17, 0x8, R2 ;  /* 0x0000000811167825 */ /* 0x000fca00078e0202 */
[----:B------:R-:W2:Y:S01]  /*0cf0*/  LDG.E.64 R24, desc[UR8][R22.64+-0x10] ;  /* 0xfffff00816187981 */ /* 0x000ea2000c1e1b00 */
[----:B------:R-:W-:-:S03]  /*0d00*/  IMAD.WIDE R20, R17, 0x4, R14 ;  /* 0x0000000411147825 */ /* 0x000fc600078e020e */
[----:B--2---:R-:W-:Y:S04]  /*0d10*/  STG.E.64 desc[UR8][R18.64+-0x18], R24 ;  /* 0xffffe81812007986 */ /* 0x004fe8000c101b08 */
[----:B------:R-:W2:Y:S04]  /*0d20*/  LDG.E R29, desc[UR8][R20.64] ;  /* 0x00000008141d7981 */ /* 0x000ea8000c1e1900 */
[----:B--2---:R0:W-:Y:S04]  /*0d30*/  STG.E desc[UR8][R12.64+-0xc], R29 ;  /* 0xfffff41d0c007986 */ /* 0x0041e8000c101908 */
[----:B------:R-:W2:Y:S04]  /*0d40*/  LDG.E.64 R26, desc[UR8][R22.64+-0x8] ;  /* 0xfffff808161a7981 */ /* 0x000ea8000c1e1b00 */
[----:B--2---:R-:W-:Y:S04]  /*0d50*/  STG.E.64 desc[UR8][R18.64+-0x10], R26 ;  /* 0xfffff01a12007986 */ /* 0x004fe8000c101b08 */
[----:B------:R-:W2:Y:S04]  /*0d60*/  LDG.E R35, desc[UR8][R20.64+0x4] ;  /* 0x0000040814237981 */ /* 0x000ea8000c1e1900 */
[----:B--2---:R1:W-:Y:S04]  /*0d70*/  STG.E desc[UR8][R12.64+-0x8], R35 ;  /* 0xfffff8230c007986 */ /* 0x0043e8000c101908 */
[----:B------:R-:W2:Y:S04]  /*0d80*/  LDG.E.64 R30, desc[UR8][R22.64] ;  /* 0x00000008161e7981 */ /* 0x000ea8000c1e1b00 */
[----:B--2---:R-:W-:Y:S04]  /*0d90*/  STG.E.64 desc[UR8][R18.64+-0x8], R30 ;  /* 0xfffff81e12007986 */ /* 0x004fe8000c101b08 */
[----:B------:R-:W2:Y:S04]  /*0da0*/  LDG.E R37, desc[UR8][R20.64+0x8] ;  /* 0x0000080814257981 */ /* 0x000ea8000c1e1900 */
[----:B--2---:R2:W-:Y:S04]  /*0db0*/  STG.E desc[UR8][R12.64+-0x4], R37 ;  /* 0xfffffc250c007986 */ /* 0x0045e8000c101908 */
[----:B------:R-:W3:Y:S01]  /*0dc0*/  LDG.E.64 R32, desc[UR8][R22.64+0x8] ;  /* 0x0000080816207981 */ /* 0x000ee2000c1e1b00 */
[----:B------:R-:W-:-:S03]  /*0dd0*/  IADD3 R16, PT, PT, R17, 0x4, RZ ;  /* 0x0000000411107810 */ /* 0x000fc60007ffe0ff */
[----:B---3--:R-:W-:Y:S04]  /*0de0*/  STG.E.64 desc[UR8][R18.64], R32 ;  /* 0x0000002012007986 */ /* 0x008fe8000c101b08 */
[----:B0-----:R-:W3:Y:S01]  /*0df0*/  LDG.E R29, desc[UR8][R20.64+0xc] ;  /* 0x00000c08141d7981 */ /* 0x001ee2000c1e1900 */
[----:B------:R-:W-:-:S03]  /*0e00*/  IMAD.WIDE R24, R16, 0x8, R2 ;  /* 0x0000000810187825 */ /* 0x000fc600078e0202 */
[----:B---3--:R0:W-:Y:S04]  /*0e10*/  STG.E desc[UR8][R12.64], R29 ;  /* 0x0000001d0c007986 */ /* 0x0081e8000c101908 */
[----:B-1----:R-:W3:Y:S01]  /*0e20*/  LDG.E.64 R34, desc[UR8][R24.64+-0x10] ;  /* 0xfffff00818227981 */ /* 0x002ee2000c1e1b00 */
[----:B------:R-:W-:-:S03]  /*0e30*/  IMAD.WIDE R26, R16, 0x4, R14 ;  /* 0x00000004101a7825 */ /* 0x000fc600078e020e */
[----:B---3--:R-:W-:Y:S04]  /*0e40*/  STG.E.64 desc[UR8][R18.64+0x8], R34 ;  /* 0x0000082212007986 */ /* 0x008fe8000c101b08 */
[----:B------:R-:W3:Y:S04]  /*0e50*/  LDG.E R16, desc[UR8][R26.64] ;  /* 0x000000081a107981 */ /* 0x000ee8000c1e1900 */
[----:B---3--:R1:W-:Y:S04]  /*0e60*/  STG.E desc[UR8][R12.64+0x4], R16 ;  /* 0x000004100c007986 */ /* 0x0083e8000c101908 */
[----:B------:R-:W3:Y:S04]  /*0e70*/  LDG.E.64 R22, desc[UR8][R24.64+-0x8] ;  /* 0xfffff80818167981 */ /* 0x000ee8000c1e1b00 */
[----:B---3--:R3:W-:Y:S04]  /*0e80*/  STG.E.64 desc[UR8][R18.64+0x10], R22 ;  /* 0x0000101612007986 */ /* 0x0087e8000c101b08 */
[----:B--2---:R-:W2:Y:S04]  /*0e90*/  LDG.E R37, desc[UR8][R26.64+0x4] ;  /* 0x000004081a257981 */ /* 0x004ea8000c1e1900 */
[----:B--2---:R2:W-:Y:S04]  /*0ea0*/  STG.E desc[UR8][R12.64+0x8], R37 ;  /* 0x000008250c007986 */ /* 0x0045e8000c101908 */
[----:B------:R-:W4:Y:S04]  /*0eb0*/  LDG.E.64 R30, desc[UR8][R24.64] ;  /* 0x00000008181e7981 */ /* 0x000f28000c1e1b00 */
[----:B----4-:R4:W-:Y:S04]  /*0ec0*/  STG.E.64 desc[UR8][R18.64+0x18], R30 ;  /* 0x0000181e12007986 */ /* 0x0109e8000c101b08 */
[----:B0-----:R-:W5:Y:S04]  /*0ed0*/  LDG.E R29, desc[UR8][R26.64+0x8] ;  /* 0x000008081a1d7981 */ /* 0x001f68000c1e1900 */
[----:B-----5:R0:W-:Y:S04]  /*0ee0*/  STG.E desc[UR8][R12.64+0xc], R29 ;  /* 0x00000c1d0c007986 */ /* 0x0201e8000c101908 */
[----:B------:R-:W5:Y:S01]  /*0ef0*/  LDG.E.64 R32, desc[UR8][R24.64+0x8] ;  /* 0x0000080818207981 */ /* 0x000f62000c1e1b00 */
[----:B------:R-:W-:-:S03]  /*0f00*/  VIADD R36, R17, 0x8 ;  /* 0x0000000811247836 */ /* 0x000fc60000000000 */
[----:B-----5:R5:W-:Y:S04]  /*0f10*/  STG.E.64 desc[UR8][R18.64+0x20], R32 ;  /* 0x0000202012007986 */ /* 0x020be8000c101b08 */
[----:B-1----:R-:W3:Y:S01]  /*0f20*/  LDG.E R16, desc[UR8][R26.64+0xc] ;  /* 0x00000c081a107981 */ /* 0x002ee2000c1e1900 */
[----:B------:R-:W-:-:S03]  /*0f30*/  IMAD.WIDE R20, R36, 0x8, R2 ;  /* 0x0000000824147825 */ /* 0x000fc600078e0202 */
[----:B---3--:R-:W-:Y:S04]  /*0f40*/  STG.E desc[UR8][R12.64+0x10], R16 ;  /* 0x000010100c007986 */ /* 0x008fe8000c101908 */
[----:B------:R-:W3:Y:S01]  /*0f50*/  LDG.E.64 R34, desc[UR8][R20.64+-0x10] ;  /* 0xfffff00814227981 */ /* 0x000ee2000c1e1b00 */
[----:B------:R-:W-:-:S03]  /*0f60*/  IMAD.WIDE R22, R36, 0x4, R14 ;  /* 0x0000000424167825 */ /* 0x000fc600078e020e */
[----:B---3--:R-:W-:Y:S04]  /*0f70*/  STG.E.64 desc[UR8][R18.64+0x28], R34 ;  /* 0x0000282212007986 */ /* 0x008fe8000c101b08 */
[----:B--2---:R-:W2:Y:S04]  /*0f80*/  LDG.E R37, desc[UR8][R22.64] ;  /* 0x0000000816257981 */ /* 0x004ea8000c1e1900 */
[----:B--2---:R1:W-:Y:S04]  /*0f90*/  STG.E desc[UR8][R12.64+0x14], R37 ;  /* 0x000014250c007986 */ /* 0x0043e8000c101908 */
[----:B------:R-:W2:Y:S04]  /*0fa0*/  LDG.E.64 R24, desc[UR8][R20.64+-0x8] ;  /* 0xfffff80814187981 */ /* 0x000ea8000c1e1b00 */
[----:B--2---:R2:W-:Y:S04]  /*0fb0*/  STG.E.64 desc[UR8][R18.64+0x30], R24 ;  /* 0x0000301812007986 */ /* 0x0045e8000c101b08 */
[----:B------:R-:W3:Y:S04]  /*0fc0*/  LDG.E R27, desc[UR8][R22.64+0x4] ;  /* 0x00000408161b7981 */ /* 0x000ee8000c1e1900 */
[----:B---3--:R3:W-:Y:S04]  /*0fd0*/  STG.E desc[UR8][R12.64+0x18], R27 ;  /* 0x0000181b0c007986 */ /* 0x0087e8000c101908 */
[----:B----4-:R-:W4:Y:S04]  /*0fe0*/  LDG.E.64 R30, desc[UR8][R20.64] ;  /* 0x00000008141e7981 */ /* 0x010f28000c1e1b00 */
[----:B----4-:R-:W-:Y:S04]  /*0ff0*/  STG.E.64 desc[UR8][R18.64+0x38], R30 ;  /* 0x0000381e12007986 */ /* 0x010fe8000c101b08 */
[----:B0-----:R-:W4:Y:S04]  /*1000*/  LDG.E R29, desc[UR8][R22.64+0x8] ;  /* 0x00000808161d7981 */ /* 0x001f28000c1e1900 */
[----:B----4-:R0:W-:Y:S04]  /*1010*/  STG.E desc[UR8][R12.64+0x1c], R29 ;  /* 0x00001c1d0c007986 */ /* 0x0101e8000c101908 */
[----:B-----5:R-:W4:Y:S01]  /*1020*/  LDG.E.64 R32, desc[UR8][R20.64+0x8] ;  /* 0x0000080814207981 */ /* 0x020f22000c1e1b00 */
[----:B------:R-:W-:-:S03]  /*1030*/  IADD3 R26, PT, PT, R17, 0xc, RZ ;  /* 0x0000000c111a7810 */ /* 0x000fc60007ffe0ff */
[----:B----4-:R4:W-:Y:S04]  /*1040*/  STG.E.64 desc[UR8][R18.64+0x40], R32 ;  /* 0x0000402012007986 */ /* 0x0109e8000c101b08 */
[----:B-1----:R-:W5:Y:S01]  /*1050*/  LDG.E R37, desc[UR8][R22.64+0xc] ;  /* 0x00000c0816257981 */ /* 0x002f62000c1e1900 */
[----:B--2---:R-:W-:-:S03]  /*1060*/  IMAD.WIDE R24, R26, 0x8, R2 ;  /* 0x000000081a187825 */ /* 0x004fc600078e0202 */
[----:B-----5:R-:W-:Y:S04]  /*1070*/  STG.E desc[UR8][R12.64+0x20], R37 ;  /* 0x000020250c007986 */ /* 0x020fe8000c101908 */
[----:B------:R-:W2:Y:S01]  /*1080*/  LDG.E.64 R34, desc[UR8][R24.64+-0x10] ;  /* 0xfffff00818227981 */ /* 0x000ea2000c1e1b00 */
[----:B---3--:R-:W-:-:S03]  /*1090*/  IMAD.WIDE R26, R26, 0x4, R14 ;  /* 0x000000041a1a7825 */ /* 0x008fc600078e020e */
[----:B--2---:R-:W-:Y:S04]  /*10a0*/  STG.E.64 desc[UR8][R18.64+0x48], R34 ;  /* 0x0000482212007986 */ /* 0x004fe8000c101b08 */
[----:B------:R-:W2:Y:S04]  /*10b0*/  LDG.E R16, desc[UR8][R26.64] ;  /* 0x000000081a107981 */ /* 0x000ea8000c1e1900 */
[----:B--2---:R1:W-:Y:S04]  /*10c0*/  STG.E desc[UR8][R12.64+0x24], R16 ;  /* 0x000024100c007986 */ /* 0x0043e8000c101908 */
[----:B------:R-:W2:Y:S04]  /*10d0*/  LDG.E.64 R20, desc[UR8][R24.64+-0x8] ;  /* 0xfffff80818147981 */ /* 0x000ea8000c1e1b00 */
[----:B--2---:R2:W-:Y:S04]  /*10e0*/  STG.E.64 desc[UR8][R18.64+0x50], R20 ;  /* 0x0000501412007986 */ /* 0x0045e8000c101b08 */
[----:B0-----:R-:W3:Y:S04]  /*10f0*/  LDG.E R29, desc[UR8][R26.64+0x4] ;  /* 0x000004081a1d7981 */ /* 0x001ee8000c1e1900 */
[----:B---3--:R-:W-:Y:S04]  /*1100*/  STG.E desc[UR8][R12.64+0x28], R29 ;  /* 0x0000281d0c007986 */ /* 0x008fe8000c101908 */
[----:B------:R-:W3:Y:S04]  /*1110*/  LDG.E.64 R22, desc[UR8][R24.64] ;  /* 0x0000000818167981 */ /* 0x000ee8000c1e1b00 */
[----:B---3--:R0:W-:Y:S04]  /*1120*/  STG.E.64 desc[UR8][R18.64+0x58], R22 ;  /* 0x0000581612007986 */ /* 0x0081e8000c101b08 */
[----:B----4-:R-:W3:Y:S04]  /*1130*/  LDG.E R33, desc[UR8][R26.64+0x8] ;  /* 0x000008081a217981 */ /* 0x010ee8000c1e1900 */
[----:B---3--:R-:W-:Y:S04]  /*1140*/  STG.E desc[UR8][R12.64+0x2c], R33 ;  /* 0x00002c210c007986 */ /* 0x008fe8000c101908 */
[----:B------:R-:W3:Y:S01]  /*1150*/  LDG.E.64 R30, desc[UR8][R24.64+0x8] ;  /* 0x00000808181e7981 */ /* 0x000ee2000c1e1b00 */
[----:B------:R-:W-:-:S05]  /*1160*/  VIADD R0, R0, 0x10 ;  /* 0x0000001000007836 */ /* 0x000fca0000000000 */
[----:B------:R-:W-:Y:S02]  /*1170*/  ISETP.GE.AND P1, PT, R0, -0xc, PT ;  /* 0xfffffff40000780c */ /* 0x000fe40003f26270 */
[----:B-1----:R-:W-:Y:S01]  /*1180*/  IADD3 R16, P3, PT, R12, 0x40, RZ ;  /* 0x000000400c107810 */ /* 0x002fe20007f7e0ff */
[----:B---3--:R1:W-:Y:S04]  /*1190*/  STG.E.64 desc[UR8][R18.64+0x60], R30 ;  /* 0x0000601e12007986 */ /* 0x0083e8000c101b08 */
[----:B------:R-:W3:Y:S01]  /*11a0*/  LDG.E R35, desc[UR8][R26.64+0xc] ;  /* 0x00000c081a237981 */ /* 0x000ee2000c1e1900 */
[----:B--2---:R-:W-:Y:S01]  /*11b0*/  IADD3 R20, P2, PT, R18, 0x80, RZ ;  /* 0x0000008012147810 */ /* 0x004fe20007f5e0ff */
[----:B------:R-:W-:Y:S01]  /*11c0*/  IMAD.X R21, RZ, RZ, R13, P3 ;  /* 0x000000ffff157224 */ /* 0x000fe200018e060d */
[----:B------:R-:W-:-:S02]  /*11d0*/  IADD3 R17, PT, PT, R17, 0x10, RZ ;  /* 0x0000001011117810 */ /* 0x000fc40007ffe0ff */
[----:B0-----:R-:W-:Y:S01]  /*11e0*/  IADD3.X R23, PT, PT, RZ, R19, RZ, P2, !PT ;  /* 0x00000013ff177210 */ /* 0x001fe200017fe4ff */
[----:B-1----:R-:W-:-:S03]  /*11f0*/  IMAD.MOV.U32 R18, RZ, RZ, R20 ;  /* 0x000000ffff127224 */ /* 0x002fc600078e0014 */
[----:B------:R-:W-:Y:S01]  /*1200*/  MOV R19, R23 ;  /* 0x0000001700137202 */ /* 0x000fe20000000f00 */
[----:B---3--:R0:W-:Y:S02]  /*1210*/  STG.E desc[UR8][R12.64+0x30], R35 ;  /* 0x000030230c007986 */ /* 0x0081e4000c101908 */
[----:B0-----:R-:W-:Y:S01]  /*1220*/  IMAD.MOV.U32 R12, RZ, RZ, R16 ;  /* 0x000000ffff0c7224 */ /* 0x001fe200078e0010 */
[----:B------:R-:W-:Y:S01]  /*1230*/  MOV R13, R21 ;  /* 0x00000015000d7202 */ /* 0x000fe20000000f00 */
[----:B------:R-:W-:Y:S06]  /*1240*/  @!P1 BRA `(.L_x_54) ;  /* 0xfffffff800a49947 */ /* 0x000fec000383ffff */
.L_x_53:
[----:B------:R-:W-:Y:S05]  /*1250*/  BSYNC.RECONVERGENT B3 ;  /* 0x0000000000037941 */ /* 0x000fea0003800200 */
.L_x_52:
[----:B------:R-:W-:Y:S01]  /*1260*/  IMAD.MOV R16, RZ, RZ, -R0 ;  /* 0x000000ffff107224 */ /* 0x000fe200078e0a00 */
[----:B------:R-:W-:Y:S04]  /*1270*/  BSSY.RECONVERGENT B3, `(.L_x_55) ;  /* 0x0000033000037945 */ /* 0x000fe80003800200 */
[----:B------:R-:W-:-:S13]  /*1280*/  ISETP.GT.AND P1, PT, R16, 0x4, PT ;  /* 0x000000041000780c */ /* 0x000fda0003f24270 */
[----:B------:R-:W-:Y:S05]  /*1290*/  @!P1 BRA `(.L_x_56) ;  /* 0x0000000000c09947 */ /* 0x000fea0003800000 */
        /* <DEDUP_REMOVED lines=13> */
[----:B--2---:R-:W-:Y:S04]  /*1370*/  STG.E desc[UR8][R12.64+-0x4], R37 ;  /* 0xfffffc250c007986 */ /* 0x004fe8000c101908 */
[----:B------:R-:W2:Y:S01]  /*1380*/  LDG.E.64 R32, desc[UR8][R22.64+0x8] ;  /* 0x0000080816207981 */ /* 0x000ea2000c1e1b00 */
[----:B------:R-:W-:-:S03]  /*1390*/  IADD3 R16, PT, PT, R17, 0x4, RZ ;  /* 0x0000000411107810 */ /* 0x000fc60007ffe0ff */
[----:B--2---:R2:W-:Y:S04]  /*13a0*/  STG.E.64 desc[UR8][R18.64], R32 ;  /* 0x0000002012007986 */ /* 0x0045e8000c101b08 */
[----:B0-----:R-:W3:Y:S01]  /*13b0*/  LDG.E R29, desc[UR8][R20.64+0xc] ;  /* 0x00000c08141d7981 */ /* 0x001ee2000c1e1900 */
[----:B------:R-:W-:-:S03]  /*13c0*/  IMAD.WIDE R24, R16, 0x8, R2 ;  /* 0x0000000810187825 */ /* 0x000fc600078e0202 */
[----:B---3--:R0:W-:Y:S04]  /*13d0*/  STG.E desc[UR8][R12.64], R29 ;  /* 0x0000001d0c007986 */ /* 0x0081e8000c101908 */
[----:B-1----:R-:W3:Y:S01]  /*13e0*/  LDG.E.64 R34, desc[UR8][R24.64+-0x10] ;  /* 0xfffff00818227981 */ /* 0x002ee2000c1e1b00 */
[----:B------:R-:W-:-:S03]  /*13f0*/  IMAD.WIDE R26, R16, 0x4, R14 ;  /* 0x00000004101a7825 */ /* 0x000fc600078e020e */
[----:B---3--:R-:W-:Y:S04]  /*1400*/  STG.E.64 desc[UR8][R18.64+0x8], R34 ;  /* 0x0000082212007986 */ /* 0x008fe8000c101b08 */
[----:B------:R-:W3:Y:S04]  /*1410*/  LDG.E R16, desc[UR8][R26.64] ;  /* 0x000000081a107981 */ /* 0x000ee8000c1e1900 */
[----:B---3--:R-:W-:Y:S04]  /*1420*/  STG.E desc[UR8][R12.64+0x4], R16 ;  /* 0x000004100c007986 */ /* 0x008fe8000c101908 */
[----:B------:R-:W3:Y:S04]  /*1430*/  LDG.E.64 R22, desc[UR8][R24.64+-0x8] ;  /* 0xfffff80818167981 */ /* 0x000ee8000c1e1b00 */
[----:B---3--:R1:W-:Y:S04]  /*1440*/  STG.E.64 desc[UR8][R18.64+0x10], R22 ;  /* 0x0000101612007986 */ /* 0x0083e8000c101b08 */
[----:B--2---:R-:W2:Y:S04]  /*1450*/  LDG.E R33, desc[UR8][R26.64+0x4] ;  /* 0x000004081a217981 */ /* 0x004ea8000c1e1900 */
[----:B--2---:R-:W-:Y:S04]  /*1460*/  STG.E desc[UR8][R12.64+0x8], R33 ;  /* 0x000008210c007986 */ /* 0x004fe8000c101908 */
[----:B------:R-:W2:Y:S04]  /*1470*/  LDG.E.64 R20, desc[UR8][R24.64] ;  /* 0x0000000818147981 */ /* 0x000ea8000c1e1b00 */
[----:B--2---:R2:W-:Y:S04]  /*1480*/  STG.E.64 desc[UR8][R18.64+0x18], R20 ;  /* 0x0000181412007986 */ /* 0x0045e8000c101b08 */
[----:B0-----:R-:W3:Y:S04]  /*1490*/  LDG.E R29, desc[UR8][R26.64+0x8] ;  /* 0x000008081a1d7981 */ /* 0x001ee8000c1e1900 */
[----:B---3--:R-:W-:Y:S04]  /*14a0*/  STG.E desc[UR8][R12.64+0xc], R29 ;  /* 0x00000c1d0c007986 */ /* 0x008fe8000c101908 */
[----:B------:R-:W3:Y:S01]  /*14b0*/  LDG.E.64 R30, desc[UR8][R24.64+0x8] ;  /* 0x00000808181e7981 */ /* 0x000ee2000c1e1b00 */
[----:B-1----:R-:W-:-:S02]  /*14c0*/  IADD3 R22, P1, PT, R18, 0x40, RZ ;  /* 0x0000004012167810 */ /* 0x002fc40007f3e0ff */
[----:B------:R-:W-:Y:S01]  /*14d0*/  IADD3 R16, P2, PT, R12, 0x20, RZ ;  /* 0x000000200c107810 */ /* 0x000fe20007f5e0ff */
[----:B---3--:R0:W-:Y:S04]  /*14e0*/  STG.E.64 desc[UR8][R18.64+0x20], R30 ;  /* 0x0000201e12007986 */ /* 0x0081e8000c101b08 */
[----:B------:R-:W3:Y:S01]  /*14f0*/  LDG.E R35, desc[UR8][R26.64+0xc] ;  /* 0x00000c081a237981 */ /* 0x000ee2000c1e1900 */
[----:B------:R-:W-:Y:S01]  /*1500*/  IMAD.X R23, RZ, RZ, R19, P1 ;  /* 0x000000ffff177224 */ /* 0x000fe200008e0613 */
[----:B--2---:R-:W-:Y:S01]  /*1510*/  IADD3.X R21, PT, PT, RZ, R13, RZ, P2, !PT ;  /* 0x0000000dff157210 */ /* 0x004fe200017fe4ff */
[----:B------:R-:W-:Y:S01]  /*1520*/  VIADD R0, R0, 0x8 ;  /* 0x0000000800007836 */ /* 0x000fe20000000000 */
[----:B------:R-:W-:Y:S02]  /*1530*/  PLOP3.LUT P0, PT, PT, PT, PT, 0x8, 0x80 ;  /* 0x000000000080781c */ /* 0x000fe40003f0e170 */
[----:B------:R-:W-:Y:S01]  /*1540*/  IADD3 R17, PT, PT, R17, 0x8, RZ ;  /* 0x0000000811117810 */ /* 0x000fe20007ffe0ff */
[----:B0-----:R-:W-:Y:S01]  /*1550*/  IMAD.MOV.U32 R18, RZ, RZ, R22 ;  /* 0x000000ffff127224 */ /* 0x001fe200078e0016 */
[----:B------:R-:W-:Y:S01]  /*1560*/  MOV R19, R23 ;  /* 0x0000001700137202 */ /* 0x000fe20000000f00 */
[----:B---3--:R0:W-:Y:S02]  /*1570*/  STG.E desc[UR8][R12.64+0x10], R35 ;  /* 0x000010230c007986 */ /* 0x0081e4000c101908 */
[----:B0-----:R-:W-:Y:S01]  /*1580*/  MOV R12, R16 ;  /* 0x00000010000c7202 */ /* 0x001fe20000000f00 */
[----:B------:R-:W-:-:S07]  /*1590*/  IMAD.MOV.U32 R13, RZ, RZ, R21 ;  /* 0x000000ffff0d7224 */ /* 0x000fce00078e0015 */
.L_x_56:
[----:B------:R-:W-:Y:S05]  /*15a0*/  BSYNC.RECONVERGENT B3 ;  /* 0x0000000000037941 */ /* 0x000fea0003800200 */
.L_x_55:
[----:B------:R-:W-:-:S13]  /*15b0*/  ISETP.EQ.AND P1, PT, R0, RZ, PT ;  /* 0x000000ff0000720c */ /* 0x000fda0003f22270 */
[----:B------:R-:W-:Y:S05]  /*15c0*/  @!P0 BREAK.RELIABLE P1, B2 ;  /* 0x0000000000028942 */ /* 0x000fea0000800100 */
[----:B------:R-:W-:Y:S05]  /*15d0*/  @!P0 BRA P1, `(.L_x_38) ;  /* 0x00000000007c8947 */ /* 0x000fea0000800000 */
.L_x_51:
[----:B------:R-:W-:Y:S05]  /*15e0*/  BSYNC.RELIABLE B2 ;  /* 0x0000000000027941 */ /* 0x000fea0003800100 */
.L_x_50:
[----:B------:R-:W-:-:S05]  /*15f0*/  IMAD.WIDE R22, R17, 0x8, R2 ;  /* 0x0000000811167825 */ /* 0x000fca00078e0202 */
[----:B------:R-:W2:Y:S01]  /*1600*/  LDG.E.64 R24, desc[UR8][R22.64+-0x10] ;  /* 0xfffff00816187981 */ /* 0x000ea2000c1e1b00 */
[----:B------:R-:W-:-:S03]  /*1610*/  IMAD.WIDE R20, R17, 0x4, R14 ;  /* 0x0000000411147825 */ /* 0x000fc600078e020e */
[----:B--2---:R0:W-:Y:S04]  /*1620*/  STG.E.64 desc[UR8][R18.64+-0x18], R24 ;  /* 0xffffe81812007986 */ /* 0x0041e8000c101b08 */
[----:B------:R-:W2:Y:S04]  /*1630*/  LDG.E R29, desc[UR8][R20.64] ;  /* 0x00000008141d7981 */ /* 0x000ea8000c1e1900 */
[----:B--2---:R1:W-:Y:S04]  /*1640*/  STG.E desc[UR8][R12.64+-0xc], R29 ;  /* 0xfffff41d0c007986 */ /* 0x0043e8000c101908 */
[----:B------:R-:W2:Y:S04]  /*1650*/  LDG.E.64 R26, desc[UR8][R22.64+-0x8] ;  /* 0xfffff808161a7981 */ /* 0x000ea8000c1e1b00 */
[----:B--2---:R2:W-:Y:S04]  /*1660*/  STG.E.64 desc[UR8][R18.64+-0x10], R26 ;  /* 0xfffff01a12007986 */ /* 0x0045e8000c101b08 */
[----:B------:R-:W3:Y:S04]  /*1670*/  LDG.E R33, desc[UR8][R20.64+0x4] ;  /* 0x0000040814217981 */ /* 0x000ee8000c1e1900 */
[----:B---3--:R-:W-:Y:S04]  /*1680*/  STG.E desc[UR8][R12.64+-0x8], R33 ;  /* 0xfffff8210c007986 */ /* 0x008fe8000c101908 */
[----:B------:R-:W3:Y:S04]  /*1690*/  LDG.E.64 R30, desc[UR8][R22.64] ;  /* 0x00000008161e7981 */ /* 0x000ee8000c1e1b00 */
[----:B---3--:R3:W-:Y:S04]  /*16a0*/  STG.E.64 desc[UR8][R18.64+-0x8], R30 ;  /* 0xfffff81e12007986 */ /* 0x0087e8000c101b08 */
[----:B------:R-:W4:Y:S04]  /*16b0*/  LDG.E R35, desc[UR8][R20.64+0x8] ;  /* 0x0000080814237981 */ /* 0x000f28000c1e1900 */
[----:B----4-:R-:W-:Y:S04]  /*16c0*/  STG.E desc[UR8][R12.64+-0x4], R35 ;  /* 0xfffffc230c007986 */ /* 0x010fe8000c101908 */
[----:B0-----:R-:W4:Y:S01]  /*16d0*/  LDG.E.64 R24, desc[UR8][R22.64+0x8] ;  /* 0x0000080816187981 */ /* 0x001f22000c1e1b00 */
[----:B------:R-:W-:-:S04]  /*16e0*/  IADD3 R0, PT, PT, R0, 0x4, RZ ;  /* 0x0000000400007810 */ /* 0x000fc80007ffe0ff */
[----:B------:R-:W-:Y:S02]  /*16f0*/  ISETP.NE.AND P0, PT, R0, RZ, PT ;  /* 0x000000ff0000720c */ /* 0x000fe40003f05270 */
[----:B------:R-:W-:Y:S01]  /*1700*/  IADD3 R16, P2, PT, R12, 0x10, RZ ;  /* 0x000000100c107810 */ /* 0x000fe20007f5e0ff */
[----:B----4-:R0:W-:Y:S04]  /*1710*/  STG.E.64 desc[UR8][R18.64], R24 ;  /* 0x0000001812007986 */ /* 0x0101e8000c101b08 */
[----:B-1----:R-:W4:Y:S01]  /*1720*/  LDG.E R29, desc[UR8][R20.64+0xc] ;  /* 0x00000c08141d7981 */ /* 0x002f22000c1e1900 */
[----:B--2---:R-:W-:Y:S01]  /*1730*/  IADD3 R26, P1, PT, R18, 0x20, RZ ;  /* 0x00000020121a7810 */ /* 0x004fe20007f3e0ff */
[----:B------:R-:W-:Y:S01]  /*1740*/  IMAD.X R27, RZ, RZ, R13, P2 ;  /* 0x000000ffff1b7224 */ /* 0x000fe200010e060d */
[----:B------:R-:W-:-:S02]  /*1750*/  IADD3 R17, PT, PT, R17, 0x4, RZ ;  /* 0x0000000411117810 */ /* 0x000fc40007ffe0ff */
[----:B---3--:R-:W-:Y:S02]  /*1760*/  IADD3.X R31, PT, PT, RZ, R19, RZ, P1, !PT ;  /* 0x00000013ff1f7210 */ /* 0x008fe40000ffe4ff */
[----:B0-----:R-:W-:-:S03]  /*1770*/  MOV R18, R26 ;  /* 0x0000001a00127202 */ /* 0x001fc60000000f00 */
[----:B------:R-:W-:Y:S01]  /*1780*/  IMAD.MOV.U32 R19, RZ, RZ, R31 ;  /* 0x000000ffff137224 */ /* 0x000fe200078e001f */
[----:B----4-:R0:W-:Y:S02]  /*1790*/  STG.E desc[UR8][R12.64], R29 ;  /* 0x0000001d0c007986 */ /* 0x0101e4000c101908 */
[----:B0-----:R-:W-:Y:S02]  /*17a0*/  MOV R12, R16 ;  /* 0x00000010000c7202 */ /* 0x001fe40000000f00 */
[----:B------:R-:W-:Y:S01]  /*17b0*/  MOV R13, R27 ;  /* 0x0000001b000d7202 */ /* 0x000fe20000000f00 */
[----:B------:R-:W-:Y:S06]  /*17c0*/  @P0 BRA `(.L_x_50) ;  /* 0xfffffffc00880947 */ /* 0x000fec000383ffff */
.L_x_38:
[----:B------:R-:W-:Y:S05]  /*17d0*/  BSYNC.RECONVERGENT B1 ;  /* 0x0000000000017941 */ /* 0x000fea0003800200 */
.L_x_37:
[----:B------:R-:W-:Y:S05]  /*17e0*/  WARPSYNC.ALL ;  /* 0x0000000000007948 */ /* 0x000fea0003800000 */
[----:B------:R-:W-:Y:S06]  /*17f0*/  BAR.SYNC.DEFER_BLOCKING 0x0 ;  /* 0x0000000000007b1d */ /* 0x000fec0000010000 */
[----:B------:R-:W5:Y:S01]  /*1800*/  LDCU UR5, c[0x0][0x380] ;  /* 0x00007000ff0577ac */ /* 0x000f620008000800 */
[----:B012---:R-:W2:Y:S04]  /*1810*/  LDG.E.64 R12, desc[UR8][R10.64] ;  /* 0x000000080a0c7981 */ /* 0x007ea8000c1e1b00 */
[----:B--2---:R0:W-:Y:S04]  /*1820*/  STG.E.64 desc[UR8][R8.64], R12 ;  /* 0x0000000c08007986 */ /* 0x0041e8000c101b08 */
[----:B------:R-:W2:Y:S01]  /*1830*/  LDG.E R15, desc[UR8][R6.64] ;  /* 0x00000008060f7981 */ /* 0x000ea2000c1e1900 */
[----:B-----5:R-:W-:-:S03]  /*1840*/  UISETP.GE.AND UP0, UPT, UR4, UR5, UPT ;  /* 0x000000050400728c */ /* 0x020fc6000bf06270 */
[----:B--2---:R0:W-:Y:S01]  /*1850*/  STG.E desc[UR8][R4.64], R15 ;  /* 0x0000000f04007986 */ /* 0x0041e2000c101908 */
[----:B------:R-:W-:Y:S06]  /*1860*/  BAR.SYNC.DEFER_BLOCKING 0x0 ;  /* 0x0000000000007b1d */ /* 0x000fec0000010000 */
[----:B------:R-:W-:Y:S05]  /*1870*/  BRA.U !UP0, `(.L_x_57) ;  /* 0xffffffe908307547 */ /* 0x000fea000b83ffff */
[----:B------:R-:W-:Y:S05]  /*1880*/  EXIT ;  /* 0x000000000000794d */ /* 0x000fea0003800000 */
.L_x_58:
        /* <DEDUP_REMOVED lines=15> */
.L_x_72:


//--------------------- .text._Z4normiiPdS_       --------------------------
	.section	.text._Z4normiiPdS_,"ax",@progbits
	.align	128
.text._Z4normiiPdS_:
        .type           _Z4normiiPdS_,@function
        .size           _Z4normiiPdS_,(.L_x_73 - _Z4normiiPdS_)
        .other          _Z4normiiPdS_,@"STO_CUDA_ENTRY STV_DEFAULT"
_Z4normiiPdS_:
[----:B------:R-:W-:Y:S01]  /*0000*/  LDC R1, c[0x0][0x37c] ;  /* 0x0000df00ff017b82 */ /* 0x000fe20000000800 */
[----:B------:R-:W0:Y:S07]  /*0010*/  S2R R0, SR_TID.X ;  /* 0x0000000000007919 */ /* 0x000e2e0000002100 */
[----:B------:R-:W1:Y:S01]  /*0020*/  LDC R4, c[0x0][0x380] ;  /* 0x0000e000ff047b82 */ /* 0x000e620000000800 */
[----:B------:R-:W2:Y:S07]  /*0030*/  LDCU.64 UR4, c[0x0][0x358] ;  /* 0x00006b00ff0477ac */ /* 0x000eae0008000a00 */
[----:B------:R-:W0:Y:S01]  /*0040*/  LDC.64 R2, c[0x0][0x390] ;  /* 0x0000e400ff027b82 */ /* 0x000e220000000a00 */
[----:B-1----:R-:W-:Y:S01]  /*0050*/  ISETP.GE.AND P0, PT, R4, 0x1, PT ;  /* 0x000000010400780c */ /* 0x002fe20003f06270 */
[----:B0-----:R-:W-:-:S05]  /*0060*/  IMAD.WIDE.U32 R2, R0, 0x8, R2 ;  /* 0x0000000800027825 */ /* 0x001fca00078e0002 */
[----:B--2---:R0:W-:Y:S07]  /*0070*/  STG.E.64 desc[UR4][R2.64], RZ ;  /* 0x000000ff02007986 */ /* 0x0041ee000c101b04 */
[----:B------:R-:W-:Y:S05]  /*0080*/  @!P0 EXIT ;  /* 0x000000000000894d */ /* 0x000fea0003800000 */
[C---:B------:R-:W-:Y:S01]  /*0090*/  ISETP.GE.U32.AND P1, PT, R4.reuse, 0x10, PT ;  /* 0x000000100400780c */ /* 0x040fe20003f26070 */
[----:B------:R-:W-:Y:S01]  /*00a0*/  HFMA2 R5, -RZ, RZ, 0, 0 ;  /* 0x00000000ff057431 */ /* 0x000fe200000001ff */
[----:B------:R-:W-:Y:S02]  /*00b0*/  LOP3.LUT R9, R4, 0xf, RZ, 0xc0, !PT ;  /* 0x0000000f04097812 */ /* 0x000fe400078ec0ff */
[----:B------:R-:W-:Y:S02]  /*00c0*/  CS2R R10, SRZ ;  /* 0x00000000000a7805 */ /* 0x000fe4000001ff00 */
[----:B------:R-:W-:-:S07]  /*00d0*/  ISETP.NE.AND P0, PT, R9, RZ, PT ;  /* 0x000000ff0900720c */ /* 0x000fce0003f05270 */
[----:B------:R-:W-:Y:S06]  /*00e0*/  @!P1 BRA `(.L_x_59) ;  /* 0x0000000400289947 */ /* 0x000fec0003800000 */
[----:B------:R-:W-:Y:S02]  /*00f0*/  LOP3.LUT R5, R4, 0x7ffffff0, RZ, 0xc0, !PT ;  /* 0x7ffffff004057812 */ /* 0x000fe400078ec0ff */
[----:B------:R-:W-:Y:S02]  /*0100*/  CS2R R10, SRZ ;  /* 0x00000000000a7805 */ /* 0x000fe4000001ff00 */
[----:B------:R-:W-:Y:S02]  /*0110*/  MOV R7, R0 ;  /* 0x0000000000077202 */ /* 0x000fe40000000f00 */
[----:B------:R-:W-:-:S07]  /*0120*/  IADD3 R6, PT, PT, -R5, RZ, RZ ;  /* 0x000000ff05067210 */ /* 0x000fce0007ffe1ff */
.L_x_60:
[----:B-1----:R-:W1:Y:S08]  /*0130*/  LDC.64 R12, c[0x0][0x388] ;  /* 0x0000e200ff0c7b82 */ /* 0x002e700000000a00 */
[----:B------:R-:W2:Y:S01]  /*0140*/  LDC R8, c[0x0][0x384] ;  /* 0x0000e100ff087b82 */ /* 0x000ea20000000800 */
[----:B-1----:R-:W-:-:S05]  /*0150*/  IMAD.WIDE R12, R7, 0x8, R12 ;  /* 0x00000008070c7825 */ /* 0x002fca00078e020c */
[----:B------:R-:W3:Y:S02]  /*0160*/  LDG.E.64 R14, desc[UR4][R12.64] ;  /* 0x000000040c0e7981 */ /* 0x000ee4000c1e1b00 */
[----:B---3--:R-:W-:Y:S01]  /*0170*/  DFMA R10, R14, R14, R10 ;  /* 0x0000000e0e0a722b */ /* 0x008fe2000000000a */
[----:B--2---:R-:W-:-:S06]  /*0180*/  IMAD.WIDE R14, R8, 0x8, R12 ;  /* 0x00000008080e7825 */ /* 0x004fcc00078e020c */
[----:B------:R1:W-:Y:S04]  /*0190*/  STG.E.64 desc[UR4][R2.64], R10 ;  /* 0x0000000a02007986 */ /* 0x0003e8000c101b04 */
[----:B------:R-:W2:Y:S01]  /*01a0*/  LDG.E.64 R16, desc[UR4][R14.64] ;  /* 0x000000040e107981 */ /* 0x000ea2000c1e1b00 */
[----:B------:R-:W-:Y:S01]  /*01b0*/  IMAD.WIDE R18, R8, 0x8, R14 ;  /* 0x0000000808127825 */ /* 0x000fe200078e020e */
[----:B--2---:R-:W-:-:S07]  /*01c0*/  DFMA R16, R16, R16, R10 ;  /* 0x000000101010722b */ /* 0x004fce000000000a */
[----:B------:R2:W-:Y:S04]  /*01d0*/  STG.E.64 desc[UR4][R2.64], R16 ;  /* 0x0000001002007986 */ /* 0x0005e8000c101b04 */
[----:B------:R-:W3:Y:S01]  /*01e0*/  LDG.E.64 R20, desc[UR4][R18.64] ;  /* 0x0000000412147981 */ /* 0x000ee2000c1e1b00 */
[----:B------:R-:W-:Y:S01]  /*01f0*/  IMAD.WIDE R12, R8, 0x8, R18 ;  /* 0x00000008080c7825 */ /* 0x000fe200078e0212 */
[----:B---3--:R-:W-:-:S07]  /*0200*/  DFMA R20, R20, R20, R16 ;  /* 0x000000141414722b */ /* 0x008fce0000000010 */
[----:B------:R3:W-:Y:S04]  /*0210*/  STG.E.64 desc[UR4][R2.64], R20 ;  /* 0x0000001402007986 */ /* 0x0007e8000c101b04 */
[----:B------:R-:W4:Y:S01]  /*0220*/  LDG.E.64 R22, desc[UR4][R12.64] ;  /* 0x000000040c167981 */ /* 0x000f22000c1e1b00 */
[----:B-1----:R-:W-:Y:S01]  /*0230*/  IMAD.WIDE R10, R8, 0x8, R12 ;  /* 0x00000008080a7825 */ /* 0x002fe200078e020c */
[----:B----4-:R-:W-:-:S07]  /*0240*/  DFMA R22, R22, R22, R20 ;  /* 0x000000161616722b */ /* 0x010fce0000000014 */
[----:B------:R1:W-:Y:S04]  /*0250*/  STG.E.64 desc[UR4][R2.64], R22 ;  /* 0x0000001602007986 */ /* 0x0003e8000c101b04 */
[----:B------:R-:W4:Y:S01]  /*0260*/  LDG.E.64 R14, desc[UR4][R10.64] ;  /* 0x000000040a0e7981 */ /* 0x000f22000c1e1b00 */
[----:B--2---:R-:W-:Y:S01]  /*0270*/  IMAD.WIDE R16, R8, 0x8, R10 ;  /* 0x0000000808107825 */ /* 0x004fe200078e020a */
[----:B----4-:R-:W-:-:S07]  /*0280*/  DFMA R14, R14, R14, R22 ;  /* 0x0000000e0e0e722b */ /* 0x010fce0000000016 */
[----:B------:R2:W-:Y:S04]  /*0290*/  STG.E.64 desc[UR4][R2.64], R14 ;  /* 0x0000000e02007986 */ /* 0x0005e8000c101b04 */
[----:B------:R-:W4:Y:S01]  /*02a0*/  LDG.E.64 R18, desc[UR4][R16.64] ;  /* 0x0000000410127981 */ /* 0x000f22000c1e1b00 */
[----:B---3--:R-:W-:Y:S01]  /*02b0*/  IMAD.WIDE R20, R8, 0x8, R16 ;  /* 0x0000000808147825 */ /* 0x008fe200078e0210 */
[----:B----4-:R-:W-:-:S07]  /*02c0*/  DFMA R18, R18, R18, R14 ;  /* 0x000000121212722b */ /* 0x010fce000000000e */
        /* <DEDUP_REMOVED lines=33> */
[----:B------:R-:W2:Y:S01]  /*04e0*/  LDG.E.64 R10, desc[UR4][R22.64] ;  /* 0x00000004160a7981 */ /* 0x000ea2000c1e1b00 */
[----:B---3--:R-:W-:Y:S01]  /*04f0*/  IMAD.WIDE R14, R8, 0x8, R22 ;  /* 0x00000008080e7825 */ /* 0x008fe200078e0216 */
[----:B--2---:R-:W-:-:S07]  /*0500*/  DFMA R24, R10, R10, R12 ;  /* 0x0000000a0a18722b */ /* 0x004fce000000000c */
[----:B------:R1:W-:Y:S04]  /*0510*/  STG.E.64 desc[UR4][R2.64], R24 ;  /* 0x0000001802007986 */ /* 0x0003e8000c101b04 */
[----:B------:R-:W2:Y:S01]  /*0520*/  LDG.E.64 R14, desc[UR4][R14.64] ;  /* 0x000000040e0e7981 */ /* 0x000ea2000c1e1b00 */
[----:B------:R-:W-:Y:S02]  /*0530*/  IADD3 R6, PT, PT, R6, 0x10, RZ ;  /* 0x0000001006067810 */ /* 0x000fe40007ffe0ff */
[----:B------:R-:W-:Y:S02]  /*0540*/  LEA R7, R8, R7, 0x4 ;  /* 0x0000000708077211 */ /* 0x000fe400078e20ff */
[----:B------:R-:W-:Y:S01]  /*0550*/  ISETP.NE.AND P1, PT, R6, RZ, PT ;  /* 0x000000ff0600720c */ /* 0x000fe20003f25270 */
[----:B--2---:R-:W-:-:S07]  /*0560*/  DFMA R10, R14, R14, R24 ;  /* 0x0000000e0e0a722b */ /* 0x004fce0000000018 */
[----:B------:R1:W-:Y:S05]  /*0570*/  STG.E.64 desc[UR4][R2.64], R10 ;  /* 0x0000000a02007986 */ /* 0x0003ea000c101b04 */
[----:B------:R-:W-:Y:S05]  /*0580*/  @P1 BRA `(.L_x_60) ;  /* 0xfffffff800e81947 */ /* 0x000fea000383ffff */
.L_x_59:
[----:B------:R-:W-:Y:S05]  /*0590*/  @!P0 EXIT ;  /* 0x000000000000894d */ /* 0x000fea0003800000 */
[----:B------:R-:W-:Y:S02]  /*05a0*/  ISETP.GE.U32.AND P0, PT, R9, 0x8, PT ;  /* 0x000000080900780c */ /* 0x000fe40003f06070 */
[----:B------:R-:W-:-:S04]  /*05b0*/  LOP3.LUT R7, R4, 0x7, RZ, 0xc0, !PT ;  /* 0x0000000704077812 */ /* 0x000fc800078ec0ff */
[----:B------:R-:W-:-:S07]  /*05c0*/  ISETP.NE.AND P1, PT, R7, RZ, PT ;  /* 0x000000ff0700720c */ /* 0x000fce0003f25270 */
[----:B------:R-:W-:Y:S06]  /*05d0*/  @!P0 BRA `(.L_x_61) ;  /* 0x0000000000908947 */ /* 0x000fec0003800000 */
[----:B------:R-:W1:Y:S08]  /*05e0*/  LDC R6, c[0x0][0x384] ;  /* 0x0000e100ff067b82 */ /* 0x000e700000000800 */
[----:B------:R-:W2:Y:S01]  /*05f0*/  LDC.64 R8, c[0x0][0x388] ;  /* 0x0000e200ff087b82 */ /* 0x000ea20000000a00 */
[----:B-1----:R-:W-:-:S04]  /*0600*/  IMAD R13, R5, R6, R0 ;  /* 0x00000006050d7224 */ /* 0x002fc800078e0200 */
[----:B--2---:R-:W-:-:S05]  /*0610*/  IMAD.WIDE R8, R13, 0x8, R8 ;  /* 0x000000080d087825 */ /* 0x004fca00078e0208 */
[----:B------:R-:W2:Y:S02]  /*0620*/  LDG.E.64 R12, desc[UR4][R8.64] ;  /* 0x00000004080c7981 */ /* 0x000ea4000c1e1b00 */
[----:B--2---:R-:W-:Y:S01]  /*0630*/  DFMA R10, R12, R12, R10 ;  /* 0x0000000c0c0a722b */ /* 0x004fe2000000000a */
[----:B------:R-:W-:-:S06]  /*0640*/  IMAD.WIDE R12, R6, 0x8, R8 ;  /* 0x00000008060c7825 */ /* 0x000fcc00078e0208 */
        /* <DEDUP_REMOVED lines=21> */
[----:B------:R-:W3:Y:S01]  /*07a0*/  LDG.E.64 R20, desc[UR4][R18.64] ;  /* 0x0000000412147981 */ /* 0x000ee2000c1e1b00 */
[----:B-1----:R-:W-:Y:S01]  /*07b0*/  IMAD.WIDE R8, R6, 0x8, R18 ;  /* 0x0000000806087825 */ /* 0x002fe200078e0212 */
[----:B---3--:R-:W-:-:S07]  /*07c0*/  DFMA R20, R20, R20, R16 ;  /* 0x000000141414722b */ /* 0x008fce0000000010 */
[----:B------:R2:W-:Y:S04]  /*07d0*/  STG.E.64 desc[UR4][R2.64], R20 ;  /* 0x0000001402007986 */ /* 0x0005e8000c101b04 */
[----:B------:R-:W3:Y:S01]  /*07e0*/  LDG.E.64 R8, desc[UR4][R8.64] ;  /* 0x0000000408087981 */ /* 0x000ee2000c1e1b00 */
[----:B------:R-:W-:Y:S01]  /*07f0*/  IADD3 R5, PT, PT, R5, 0x8, RZ ;  /* 0x0000000805057810 */ /* 0x000fe20007ffe0ff */
[----:B---3--:R-:W-:-:S07]  /*0800*/  DFMA R10, R8, R8, R20 ;  /* 0x00000008080a722b */ /* 0x008fce0000000014 */
[----:B------:R2:W-:Y:S04]  /*0810*/  STG.E.64 desc[UR4][R2.64], R10 ;  /* 0x0000000a02007986 */ /* 0x0005e8000c101b04 */
.L_x_61:
[----:B------:R-:W-:Y:S05]  /*0820*/  @!P1 EXIT ;  /* 0x000000000000994d */ /* 0x000fea0003800000 */
[----:B------:R-:W-:Y:S02]  /*0830*/  ISETP.GE.U32.AND P0, PT, R7, 0x4, PT ;  /* 0x000000040700780c */ /* 0x000fe40003f06070 */
[----:B------:R-:W-:-:S04]  /*0840*/  LOP3.LUT R4, R4, 0x3, RZ, 0xc0, !PT ;  /* 0x0000000304047812 */ /* 0x000fc800078ec0ff */
[----:B------:R-:W-:-:S07]  /*0850*/  ISETP.NE.AND P1, PT, R4, RZ, PT ;  /* 0x000000ff0400720c */ /* 0x000fce0003f25270 */
[----:B------:R-:W-:Y:S06]  /*0860*/  @!P0 BRA `(.L_x_62) ;  /* 0x0000000000508947 */ /* 0x000fec0003800000 */
[----:B--2---:R-:W2:Y:S08]  /*0870*/  LDC R21, c[0x0][0x384] ;  /* 0x0000e100ff157b82 */ /* 0x004eb00000000800 */
[----:B------:R-:W3:Y:S01]  /*0880*/  LDC.64 R6, c[0x0][0x388] ;  /* 0x0000e200ff067b82 */ /* 0x000ee20000000a00 */
[----:B--2---:R-:W-:-:S04]  /*0890*/  IMAD R15, R5, R21, R0 ;  /* 0x00000015050f7224 */ /* 0x004fc800078e0200 */
[----:B---3--:R-:W-:-:S05]  /*08a0*/  IMAD.WIDE R14, R15, 0x8, R6 ;  /* 0x000000080f0e7825 */ /* 0x008fca00078e0206 */
[----:B------:R-:W2:Y:S01]  /*08b0*/  LDG.E.64 R6, desc[UR4][R14.64] ;  /* 0x000000040e067981 */ /* 0x000ea2000c1e1b00 */
[----:B------:R-:W-:Y:S01]  /*08c0*/  IMAD.WIDE R16, R21, 0x8, R14 ;  /* 0x0000000815107825 */ /* 0x000fe200078e020e */
[----:B--2---:R-:W-:-:S07]  /*08d0*/  DFMA R6, R6, R6, R10 ;  /* 0x000000060606722b */ /* 0x004fce000000000a */
[----:B------:R3:W-:Y:S04]  /*08e0*/  STG.E.64 desc[UR4][R2.64], R6 ;  /* 0x0000000602007986 */ /* 0x0007e8000c101b04 */
[----:B------:R-:W2:Y:S01]  /*08f0*/  LDG.E.64 R8, desc[UR4][R16.64] ;  /* 0x0000000410087981 */ /* 0x000ea2000c1e1b00 */
[----:B-1----:R-:W-:Y:S01]  /*0900*/  IMAD.WIDE R18, R21, 0x8, R16 ;  /* 0x0000000815127825 */ /* 0x002fe200078e0210 */
[----:B--2---:R-:W-:-:S07]  /*0910*/  DFMA R8, R8, R8, R6 ;  /* 0x000000080808722b */ /* 0x004fce0000000006 */
[----:B------:R3:W-:Y:S04]  /*0920*/  STG.E.64 desc[UR4][R2.64], R8 ;  /* 0x0000000802007986 */ /* 0x0007e8000c101b04 */
[----:B------:R-:W2:Y:S01]  /*0930*/  LDG.E.64 R10, desc[UR4][R18.64] ;  /* 0x00000004120a7981 */ /* 0x000ea2000c1e1b00 */
[----:B------:R-:W-:Y:S01]  /*0940*/  IMAD.WIDE R20, R21, 0x8, R18 ;  /* 0x0000000815147825 */ /* 0x000fe200078e0212 */
[----:B--2---:R-:W-:-:S07]  /*0950*/  DFMA R12, R10, R10, R8 ;  /* 0x0000000a0a0c722b */ /* 0x004fce0000000008 */
[----:B------:R3:W-:Y:S04]  /*0960*/  STG.E.64 desc[UR4][R2.64], R12 ;  /* 0x0000000c02007986 */ /* 0x0007e8000c101b04 */
[----:B------:R-:W2:Y:S01]  /*0970*/  LDG.E.64 R10, desc[UR4][R20.64] ;  /* 0x00000004140a7981 */ /* 0x000ea2000c1e1b00 */
[----:B------:R-:W-:Y:S01]  /*0980*/  IADD3 R5, PT, PT, R5, 0x4, RZ ;  /* 0x0000000405057810 */ /* 0x000fe20007ffe0ff */
[----:B--2---:R-:W-:-:S07]  /*0990*/  DFMA R10, R10, R10, R12 ;  /* 0x0000000a0a0a722b */ /* 0x004fce000000000c */
[----:B------:R3:W-:Y:S04]  /*09a0*/  STG.E.64 desc[UR4][R2.64], R10 ;  /* 0x0000000a02007986 */ /* 0x0007e8000c101b04 */
.L_x_62:
[----:B------:R-:W-:Y:S05]  /*09b0*/  @!P1 EXIT ;  /* 0x000000000000994d */ /* 0x000fea0003800000 */
[----:B---3--:R-:W3:Y:S01]  /*09c0*/  LDC.64 R6, c[0x0][0x388] ;  /* 0x0000e200ff067b82 */ /* 0x008ee20000000a00 */
[----:B------:R-:W4:Y:S01]  /*09d0*/  LDCU UR6, c[0x0][0x384] ;  /* 0x00007080ff0677ac */ /* 0x000f220008000800 */
[----:B------:R-:W-:Y:S01]  /*09e0*/  IADD3 R8, PT, PT, -R4, RZ, RZ ;  /* 0x000000ff04087210 */ /* 0x000fe20007ffe1ff */
[----:B----4-:R-:W-:-:S07]  /*09f0*/  IMAD R9, R5, UR6, R0 ;  /* 0x0000000605097c24 */ /* 0x010fce000f8e0200 */
.L_x_63:
[----:B---3--:R-:W-:-:S06]  /*0a00*/  IMAD.WIDE R4, R9, 0x8, R6 ;  /* 0x0000000809047825 */ /* 0x008fcc00078e0206 */
[----:B------:R-:W1:Y:S01]  /*0a10*/  LDG.E.64 R4, desc[UR4][R4.64] ;  /* 0x0000000404047981 */ /* 0x000e62000c1e1b00 */
[----:B------:R-:W-:Y:S02]  /*0a20*/  IADD3 R8, PT, PT, R8, 0x1, RZ ;  /* 0x0000000108087810 */ /* 0x000fe40007ffe0ff */
[----:B------:R-:W-:Y:S02]  /*0a30*/  IADD3 R9, PT, PT, R9, UR6, RZ ;  /* 0x0000000609097c10 */ /* 0x000fe4000fffe0ff */
[----:B------:R-:W-:Y:S01]  /*0a40*/  ISETP.NE.AND P0, PT, R8, RZ, PT ;  /* 0x000000ff0800720c */ /* 0x000fe20003f05270 */
[----:B-12-4-:R-:W-:-:S07]  /*0a50*/  DFMA R10, R4, R4, R10 ;  /* 0x00000004040a722b */ /* 0x016fce000000000a */
[----:B------:R4:W-:Y:S05]  /*0a60*/  STG.E.64 desc[UR4][R2.64], R10 ;  /* 0x0000000a02007986 */ /* 0x0009ea000c101b04 */
[----:B------:R-:W-:Y:S05]  /*0a70*/  @P0 BRA `(.L_x_63) ;  /* 0xfffffffc00e00947 */ /* 0x000fea000383ffff */
[----:B------:R-:W-:Y:S05]  /*0a80*/  EXIT ;  /* 0x000000000000794d */ /* 0x000fea0003800000 */
.L_x_64:
        /* <DEDUP_REMOVED lines=15> */
.L_x_73:


//--------------------- .nv.shared.reserved.0     --------------------------
	.section	.nv.shared.reserved.0,"aw",@nobits
	.weak		__nv_reservedSMEM_offset_0_alias
	.size		__nv_reservedSMEM_offset_0_alias, 0, 64
	.other		__nv_reservedSMEM_offset_0_alias,@"STO_CUDA_RESERVED_SHARED STV_DEFAULT"
__nv_reservedSMEM_offset_0_alias:
	.zero		0
	.zero		64


//--------------------- .nv.shared._Z15one_side_jacobiiiiPdS_S_P8ringPairPi --------------------------
	.section	.nv.shared._Z15one_side_jacobiiiiPdS_S_P8ringPairPi,"aw",@nobits
	.sectionflags	@""
	.align	8
.nv.shared._Z15one_side_jacobiiiiPdS_S_P8ringPairPi:
	.zero		1040


//--------------------- .nv.constant0._Z7svdSortiPdPiS_S_S_S_ --------------------------
	.section	.nv.constant0._Z7svdSortiPdPiS_S_S_S_,"a",@progbits
	.sectionflags	@""
	.align	4
.nv.constant0._Z7svdSortiPdPiS_S_S_S_:
	.zero		952


//--------------------- .nv.constant0._Z15one_side_jacobiiiiPdS_S_P8ringPairPi --------------------------
	.section	.nv.constant0._Z15one_side_jacobiiiiPdS_S_P8ringPairPi,"a",@progbits
	.sectionflags	@""
	.align	4
.nv.constant0._Z15one_side_jacobiiiiPdS_S_P8ringPairPi:
	.zero		952


//--------------------- .nv.constant0._Z4sortiPdS_PiS0_ --------------------------
	.section	.nv.constant0._Z4sortiPdS_PiS0_,"a",@progbits
	.sectionflags	@""
	.align	4
.nv.constant0._Z4sortiPdS_PiS0_:
	.zero		936


//--------------------- .nv.constant0._Z4normiiPdS_ --------------------------
	.section	.nv.constant0._Z4normiiPdS_,"a",@progbits
	.sectionflags	@""
	.align	4
.nv.constant0._Z4normiiPdS_:
	.zero		920


//--------------------- SYMBOLS --------------------------

	.type		.nv.reservedSmem.offset0,@object
	.size		.nv.reservedSmem.offset0,0x4
	.type		.nv.reservedSmem.cap,@object
	.size		.nv.reservedSmem.cap,0x4
